//
// Generated by NVIDIA NVVM Compiler
//
// Compiler Build ID: CL-36424714
// Cuda compilation tools, release 13.0, V13.0.88
// Based on NVVM 20.0.0
//

.version 9.0
.target sm_100
.address_size 64

	// .globl	_Z14floating_pointPi
.extern .func  (.param .b32 func_retval0) vprintf
(
	.param .b64 vprintf_param_0,
	.param .b64 vprintf_param_1
)
;
.global .align 1 .b8 $str[12] = {114, 101, 116, 117, 114, 110, 32, 63, 63, 63, 10};

.visible .entry _Z14floating_pointPi(
	.param .u64 .ptr .align 1 _Z14floating_pointPi_param_0
)
{
	.reg .pred 	%p<7>;
	.reg .b32 	%r<8>;
	.reg .b32 	%f<3>;
	.reg .b64 	%rd<3>;
	.reg .b64 	%fd<9>;

	ld.param.u64 	%rd2, [_Z14floating_pointPi_param_0];
	cvta.to.global.u64 	%rd1, %rd2;
	// begin inline asm
	mov.f32 %f1, 0F3f800000;
	// end inline asm
	setp.eq.f32 	%p1, %f1, 0f3F800000;
	@%p1 bra 	$L__BB0_2;
	mov.b32 	%r7, 1;
	st.global.u32 	[%rd1], %r7;
	bra.uni 	$L__BB0_13;
$L__BB0_2:
	// begin inline asm
	mov.f32 %f2, 0f3f800000;
	// end inline asm
	setp.eq.f32 	%p2, %f2, 0f3F800000;
	@%p2 bra 	$L__BB0_4;
	mov.b32 	%r6, 2;
	st.global.u32 	[%rd1], %r6;
	bra.uni 	$L__BB0_13;
$L__BB0_4:
	// begin inline asm
	mov.f64 %fd1, 0D40091EB851EB851F;
	// end inline asm
	setp.eq.f64 	%p3, %fd1, 0d40091EB851EB851F;
	@%p3 bra 	$L__BB0_6;
	mov.b32 	%r5, 3;
	st.global.u32 	[%rd1], %r5;
	bra.uni 	$L__BB0_13;
$L__BB0_6:
	// begin inline asm
	mov.f64 %fd2, 0d40091EB851EB851F;
	// end inline asm
	setp.eq.f64 	%p4, %fd2, 0d40091EB851EB851F;
	@%p4 bra 	$L__BB0_8;
	mov.b32 	%r4, 4;
	st.global.u32 	[%rd1], %r4;
	bra.uni 	$L__BB0_13;
$L__BB0_8:
	// begin inline asm
	mov.f64 %fd3, 0.1;
	// end inline asm
	add.f64 	%fd4, %fd3, 0dBFB999999999999A;
	abs.f64 	%fd5, %fd4;
	setp.leu.f64 	%p5, %fd5, 0d3EB0C6F7A0B5ED8D;
	@%p5 bra 	$L__BB0_10;
	mov.b32 	%r3, 5;
	st.global.u32 	[%rd1], %r3;
	bra.uni 	$L__BB0_13;
$L__BB0_10:
	// begin inline asm
	mov.f64 %fd6, 1e10;
	// end inline asm
	add.f64 	%fd7, %fd6, 0dC202A05F20000000;
	abs.f64 	%fd8, %fd7;
	setp.leu.f64 	%p6, %fd8, 0d3EB0C6F7A0B5ED8D;
	@%p6 bra 	$L__BB0_12;
	mov.b32 	%r2, 6;
	st.global.u32 	[%rd1], %r2;
	bra.uni 	$L__BB0_13;
$L__BB0_12:
	mov.b32 	%r1, 0;
	st.global.u32 	[%rd1], %r1;
$L__BB0_13:
	ret;

}
	// .globl	_Z15integer_literalPi
.visible .entry _Z15integer_literalPi(
	.param .u64 .ptr .align 1 _Z15integer_literalPi_param_0
)
{
	.reg .pred 	%p<6>;
	.reg .b32 	%r<12>;
	.reg .b64 	%rd<3>;

	ld.param.u64 	%rd2, [_Z15integer_literalPi_param_0];
	cvta.to.global.u64 	%rd1, %rd2;
	// begin inline asm
	mov.u32 %r1, 123;
	// end inline asm
	setp.eq.s32 	%p1, %r1, 123;
	@%p1 bra 	$L__BB1_2;
	mov.b32 	%r2, 1;
	st.global.u32 	[%rd1], %r2;
	bra.uni 	$L__BB1_11;
$L__BB1_2:
	// begin inline asm
	mov.u32 %r3, 0123;
	// end inline asm
	setp.eq.s32 	%p2, %r3, 83;
	@%p2 bra 	$L__BB1_4;
	mov.b32 	%r4, 1;
	st.global.u32 	[%rd1], %r4;
	bra.uni 	$L__BB1_11;
$L__BB1_4:
	// begin inline asm
	mov.u32 %r5, 0xFF;
	// end inline asm
	setp.eq.s32 	%p3, %r5, 255;
	@%p3 bra 	$L__BB1_6;
	mov.b32 	%r6, 1;
	st.global.u32 	[%rd1], %r6;
	bra.uni 	$L__BB1_11;
$L__BB1_6:
	// begin inline asm
	mov.u32 %r7, 0b101;
	// end inline asm
	setp.eq.s32 	%p4, %r7, 5;
	@%p4 bra 	$L__BB1_8;
	mov.b32 	%r8, 1;
	st.global.u32 	[%rd1], %r8;
	bra.uni 	$L__BB1_11;
$L__BB1_8:
	// begin inline asm
	mov.u32 %r9, 123U;
	// end inline asm
	setp.eq.s32 	%p5, %r9, 123;
	@%p5 bra 	$L__BB1_10;
	mov.b32 	%r10, 1;
	st.global.u32 	[%rd1], %r10;
	bra.uni 	$L__BB1_11;
$L__BB1_10:
	mov.b32 	%r11, 0;
	st.global.u32 	[%rd1], %r11;
$L__BB1_11:
	ret;

}
	// .globl	_Z10expressionPi
.visible .entry _Z10expressionPi(
	.param .u64 .ptr .align 1 _Z10expressionPi_param_0
)
{
	.reg .pred 	%p<13>;
	.reg .b32 	%r<26>;
	.reg .b64 	%rd<3>;

	ld.param.u64 	%rd2, [_Z10expressionPi_param_0];
	cvta.to.global.u64 	%rd1, %rd2;
	// begin inline asm
	mov.u32 %r1, 123 + 123;
	// end inline asm
	setp.eq.s32 	%p1, %r1, 246;
	@%p1 bra 	$L__BB2_2;
	mov.b32 	%r2, 1;
	st.global.u32 	[%rd1], %r2;
	bra.uni 	$L__BB2_25;
$L__BB2_2:
	// begin inline asm
	mov.u32 %r3, 123 + 123 * 7;
	// end inline asm
	setp.eq.s32 	%p2, %r3, 984;
	@%p2 bra 	$L__BB2_4;
	mov.b32 	%r4, 1;
	st.global.u32 	[%rd1], %r4;
	bra.uni 	$L__BB2_25;
$L__BB2_4:
	// begin inline asm
	mov.u32 %r5, 3 & 1;
	// end inline asm
	setp.eq.s32 	%p3, %r5, 1;
	@%p3 bra 	$L__BB2_6;
	mov.b32 	%r6, 1;
	st.global.u32 	[%rd1], %r6;
	bra.uni 	$L__BB2_25;
$L__BB2_6:
	// begin inline asm
	mov.u32 %r7, 3 == 1;
	// end inline asm
	setp.eq.s32 	%p4, %r7, 0;
	@%p4 bra 	$L__BB2_8;
	mov.b32 	%r8, 1;
	st.global.u32 	[%rd1], %r8;
	bra.uni 	$L__BB2_25;
$L__BB2_8:
	// begin inline asm
	mov.u32 %r9, ~7;
	// end inline asm
	setp.eq.s32 	%p5, %r9, -8;
	@%p5 bra 	$L__BB2_10;
	mov.b32 	%r10, 1;
	st.global.u32 	[%rd1], %r10;
	bra.uni 	$L__BB2_25;
$L__BB2_10:
	// begin inline asm
	mov.u32 %r11, !1;
	// end inline asm
	setp.eq.s32 	%p6, %r11, 0;
	@%p6 bra 	$L__BB2_12;
	mov.b32 	%r12, 1;
	st.global.u32 	[%rd1], %r12;
	bra.uni 	$L__BB2_25;
$L__BB2_12:
	// begin inline asm
	mov.u32 %r13, -4;
	// end inline asm
	setp.eq.s32 	%p7, %r13, -4;
	@%p7 bra 	$L__BB2_14;
	mov.b32 	%r14, 1;
	st.global.u32 	[%rd1], %r14;
	bra.uni 	$L__BB2_25;
$L__BB2_14:
	// begin inline asm
	mov.u32 %r15, 8 ^ 8;
	// end inline asm
	setp.eq.s32 	%p8, %r15, 0;
	@%p8 bra 	$L__BB2_16;
	mov.b32 	%r16, 1;
	st.global.u32 	[%rd1], %r16;
	bra.uni 	$L__BB2_25;
$L__BB2_16:
	// begin inline asm
	mov.u32 %r17, 1 ? 3 : 2;
	// end inline asm
	setp.eq.s32 	%p9, %r17, 3;
	@%p9 bra 	$L__BB2_18;
	mov.b32 	%r18, 1;
	st.global.u32 	[%rd1], %r18;
	bra.uni 	$L__BB2_25;
$L__BB2_18:
	// begin inline asm
	mov.u32 %r19, (3 + 7) * 10;
	// end inline asm
	setp.eq.s32 	%p10, %r19, 100;
	@%p10 bra 	$L__BB2_20;
	mov.b32 	%r20, 1;
	st.global.u32 	[%rd1], %r20;
	bra.uni 	$L__BB2_25;
$L__BB2_20:
	// begin inline asm
	mov.u32 %r21, (3 + 7) * 10 / 5;
	// end inline asm
	setp.eq.s32 	%p11, %r21, 20;
	@%p11 bra 	$L__BB2_22;
	mov.b32 	%r22, 1;
	st.global.u32 	[%rd1], %r22;
	bra.uni 	$L__BB2_25;
$L__BB2_22:
	// begin inline asm
	mov.u32 %r23, 99 % 10;
	// end inline asm
	setp.eq.s32 	%p12, %r23, 9;
	@%p12 bra 	$L__BB2_24;
	mov.b32 	%r24, 1;
	st.global.u32 	[%rd1], %r24;
	bra.uni 	$L__BB2_25;
$L__BB2_24:
	mov.b32 	%r25, 0;
	st.global.u32 	[%rd1], %r25;
$L__BB2_25:
	ret;

}
	// .globl	_Z11declarationPi
.visible .entry _Z11declarationPi(
	.param .u64 .ptr .align 1 _Z11declarationPi_param_0
)
{
	.reg .pred 	%p<4>;
	.reg .b32 	%r<12>;
	.reg .b64 	%rd<3>;

	ld.param.u64 	%rd2, [_Z11declarationPi_param_0];
	cvta.to.global.u64 	%rd1, %rd2;
	mov.b32 	%r2, 34;
	mov.b32 	%r1, 0;
	// begin inline asm
	{
	 .reg .pred p;
	 setp.eq.s32 p, %r2, 34;
	 @p mov.s32 %r1, 1;
	}
	// end inline asm
	setp.eq.s32 	%p1, %r1, 1;
	@%p1 bra 	$L__BB3_2;
	mov.b32 	%r4, 1;
	st.global.u32 	[%rd1], %r4;
	bra.uni 	$L__BB3_7;
$L__BB3_2:
	mov.b32 	%r6, 33;
	mov.b32 	%r5, 0;
	// begin inline asm
	{
	 .reg .pred p;
	 setp.eq.s32 p, %r6, 34;
	 @p mov.s32 %r5, 1;
	}
	// end inline asm
	setp.ne.s32 	%p2, %r5, 1;
	@%p2 bra 	$L__BB3_4;
	mov.b32 	%r11, 2;
	st.global.u32 	[%rd1], %r11;
	bra.uni 	$L__BB3_7;
$L__BB3_4:
	// begin inline asm
	{
	 .reg .u32 p<10>;
	 mov.u32 p0, 2013;
	 mov.u32 p1, p0;
	 mov.u32 p2, p1;
	 mov.u32 p3, p2;
	 mov.u32 p4, p3;
	 mov.u32 p5, p4;
	 mov.u32 p6, p5;
	 mov.u32 p7, p6;
	 mov.u32 p8, p7;
	 mov.u32 p9, p8;
	 mov.u32 %r8, p8;
	}
	// end inline asm
	setp.eq.s32 	%p3, %r8, 2013;
	@%p3 bra 	$L__BB3_6;
	mov.b32 	%r9, 3;
	st.global.u32 	[%rd1], %r9;
	bra.uni 	$L__BB3_7;
$L__BB3_6:
	mov.b32 	%r10, 0;
	st.global.u32 	[%rd1], %r10;
$L__BB3_7:
	ret;

}
	// .globl	_Z4setpPi
.visible .entry _Z4setpPi(
	.param .u64 .ptr .align 1 _Z4setpPi_param_0
)
{
	.reg .pred 	%p<41>;
	.reg .b32 	%r<93>;
	.reg .b32 	%f<31>;
	.reg .b64 	%rd<5>;

	ld.param.u64 	%rd2, [_Z4setpPi_param_0];
	cvta.to.global.u64 	%rd1, %rd2;
	mov.b32 	%r1, 34;
	// begin inline asm
	{
	 .reg .pred p;
	 setp.eq.s32 p, %r1, 34;
	 @p mov.s32 %r1, 1;
	}
	// end inline asm
	setp.eq.s32 	%p1, %r1, 1;
	@%p1 bra 	$L__BB4_2;
	mov.b32 	%r3, 1;
	st.global.u32 	[%rd1], %r3;
	bra.uni 	$L__BB4_80;
$L__BB4_2:
	mov.b32 	%r4, 34;
	// begin inline asm
	{
	 .reg .pred p;
	 setp.ne.s32 p, %r4, 34;
	 @p mov.s32 %r4, 1;
	}
	// end inline asm
	setp.ne.s32 	%p2, %r4, 1;
	@%p2 bra 	$L__BB4_4;
	mov.b32 	%r92, 2;
	st.global.u32 	[%rd1], %r92;
	bra.uni 	$L__BB4_80;
$L__BB4_4:
	mov.b32 	%r6, 31;
	// begin inline asm
	{
	 .reg .pred p;
	 setp.lt.s32 p, %r6, 34;
	 @p mov.s32 %r6, 1;
	}
	// end inline asm
	setp.eq.s32 	%p3, %r6, 1;
	@%p3 bra 	$L__BB4_6;
	mov.b32 	%r8, 3;
	st.global.u32 	[%rd1], %r8;
	bra.uni 	$L__BB4_80;
$L__BB4_6:
	mov.b32 	%r9, 34;
	// begin inline asm
	{
	 .reg .pred p;
	 setp.le.s32 p, %r9, 34;
	 @p mov.s32 %r9, 1;
	}
	// end inline asm
	setp.eq.s32 	%p4, %r9, 1;
	@%p4 bra 	$L__BB4_8;
	mov.b32 	%r11, 4;
	st.global.u32 	[%rd1], %r11;
	bra.uni 	$L__BB4_80;
$L__BB4_8:
	mov.b32 	%r12, 35;
	// begin inline asm
	{
	 .reg .pred p;
	 setp.gt.s32 p, %r12, 34;
	 @p mov.s32 %r12, 1;
	}
	// end inline asm
	setp.eq.s32 	%p5, %r12, 1;
	@%p5 bra 	$L__BB4_10;
	mov.b32 	%r14, 5;
	st.global.u32 	[%rd1], %r14;
	bra.uni 	$L__BB4_80;
$L__BB4_10:
	mov.b32 	%r15, 34;
	// begin inline asm
	{
	 .reg .pred p;
	 setp.ge.s32 p, %r15, 34;
	 @p mov.s32 %r15, 1;
	}
	// end inline asm
	setp.eq.s32 	%p6, %r15, 1;
	@%p6 bra 	$L__BB4_12;
	mov.b32 	%r17, 6;
	st.global.u32 	[%rd1], %r17;
	bra.uni 	$L__BB4_80;
$L__BB4_12:
	mov.b32 	%r18, 34;
	// begin inline asm
	{
	 .reg .pred p;
	 setp.ls.u32 p, %r18, 34;
	 @p mov.s32 %r18, 1;
	}
	// end inline asm
	setp.eq.s32 	%p7, %r18, 1;
	@%p7 bra 	$L__BB4_14;
	mov.b32 	%r20, 7;
	st.global.u32 	[%rd1], %r20;
	bra.uni 	$L__BB4_80;
$L__BB4_14:
	mov.b32 	%r21, 33;
	// begin inline asm
	{
	 .reg .pred p;
	 setp.lo.u32 p, %r21, 34;
	 @p mov.u32 %r21, 1;
	}
	// end inline asm
	setp.eq.s32 	%p8, %r21, 1;
	@%p8 bra 	$L__BB4_16;
	mov.b32 	%r23, 8;
	st.global.u32 	[%rd1], %r23;
	bra.uni 	$L__BB4_80;
$L__BB4_16:
	mov.b32 	%r24, 36;
	// begin inline asm
	{
	 .reg .pred p;
	 setp.hs.u32 p, %r24, 34;
	 @p mov.s32 %r24, 1;
	}
	// end inline asm
	setp.eq.s32 	%p9, %r24, 1;
	@%p9 bra 	$L__BB4_18;
	mov.b32 	%r26, 9;
	st.global.u32 	[%rd1], %r26;
	bra.uni 	$L__BB4_80;
$L__BB4_18:
	mov.b32 	%r27, 35;
	// begin inline asm
	{
	 .reg .pred p;
	 setp.hi.u32 p, %r27, 34;
	 @p mov.u32 %r27, 1;
	}
	// end inline asm
	setp.eq.s32 	%p10, %r27, 1;
	@%p10 bra 	$L__BB4_20;
	mov.b32 	%r29, 10;
	st.global.u32 	[%rd1], %r29;
	bra.uni 	$L__BB4_80;
$L__BB4_20:
	mov.f32 	%f1, 0f3DCCCCCD;
	// begin inline asm
	{
	 .reg .pred p;
	 setp.eq.f32 p, %f1, 0.1;
	 @p mov.u32 %r30, 1;
	}
	// end inline asm
	setp.eq.s32 	%p11, %r30, 1;
	@%p11 bra 	$L__BB4_22;
	mov.b32 	%r31, 11;
	st.global.u32 	[%rd1], %r31;
	bra.uni 	$L__BB4_80;
$L__BB4_22:
	mov.f32 	%f2, 0f7FC00000;
	// begin inline asm
	{
	 .reg .pred p;
	 setp.eq.f32 p, %f2, 0.1;
	 @p mov.u32 %r32, 1;
	}
	// end inline asm
	setp.ne.s32 	%p12, %r32, 1;
	@%p12 bra 	$L__BB4_24;
	mov.b32 	%r89, 12;
	st.global.u32 	[%rd1], %r89;
	mov.u64 	%rd3, $str;
	cvta.global.u64 	%rd4, %rd3;
	{ // callseq 0, 0
	.param .b64 param0;
	st.param.b64 	[param0], %rd4;
	.param .b64 param1;
	st.param.b64 	[param1], 0;
	.param .b32 retval0;
	call.uni (retval0), 
	vprintf, 
	(
	param0, 
	param1
	);
	ld.param.b32 	%r90, [retval0];
	} // callseq 0
	bra.uni 	$L__BB4_80;
$L__BB4_24:
	mov.f32 	%f3, 0f3E4CCCCD;
	// begin inline asm
	{
	 .reg .pred p;
	 setp.ne.f32 p, %f3, 0.1;
	 @p mov.u32 %r33, 1;
	}
	// end inline asm
	setp.eq.s32 	%p13, %r33, 1;
	@%p13 bra 	$L__BB4_26;
	mov.b32 	%r34, 13;
	st.global.u32 	[%rd1], %r34;
	bra.uni 	$L__BB4_80;
$L__BB4_26:
	mov.f32 	%f4, 0f7FC00000;
	// begin inline asm
	{
	 .reg .pred p;
	 setp.ne.f32 p, %f4, 0.1;
	 @p mov.u32 %r35, 1;
	}
	// end inline asm
	setp.ne.s32 	%p14, %r35, 1;
	@%p14 bra 	$L__BB4_28;
	mov.b32 	%r88, 14;
	st.global.u32 	[%rd1], %r88;
	bra.uni 	$L__BB4_80;
$L__BB4_28:
	mov.f32 	%f5, 0f3E4CCCCD;
	// begin inline asm
	{
	 .reg .pred p;
	 setp.lt.f32 p, %f5, 0.5;
	 @p mov.u32 %r36, 1;
	}
	// end inline asm
	setp.eq.s32 	%p15, %r36, 1;
	@%p15 bra 	$L__BB4_30;
	mov.b32 	%r37, 15;
	st.global.u32 	[%rd1], %r37;
	bra.uni 	$L__BB4_80;
$L__BB4_30:
	mov.f32 	%f6, 0f7FC00000;
	// begin inline asm
	{
	 .reg .pred p;
	 setp.lt.f32 p, %f6, 0.5;
	 @p mov.u32 %r38, 1;
	}
	// end inline asm
	setp.ne.s32 	%p16, %r38, 1;
	@%p16 bra 	$L__BB4_32;
	mov.b32 	%r87, 16;
	st.global.u32 	[%rd1], %r87;
	bra.uni 	$L__BB4_80;
$L__BB4_32:
	mov.f32 	%f7, 0f3F000000;
	// begin inline asm
	{
	 .reg .pred p;
	 setp.le.f32 p, %f7, 0.5;
	 @p mov.u32 %r39, 1;
	}
	// end inline asm
	setp.eq.s32 	%p17, %r39, 1;
	@%p17 bra 	$L__BB4_34;
	mov.b32 	%r40, 17;
	st.global.u32 	[%rd1], %r40;
	bra.uni 	$L__BB4_80;
$L__BB4_34:
	mov.f32 	%f8, 0f7FC00000;
	// begin inline asm
	{
	 .reg .pred p;
	 setp.le.f32 p, %f8, 0.5;
	 @p mov.u32 %r41, 1;
	}
	// end inline asm
	setp.ne.s32 	%p18, %r41, 1;
	@%p18 bra 	$L__BB4_36;
	mov.b32 	%r86, 18;
	st.global.u32 	[%rd1], %r86;
	bra.uni 	$L__BB4_80;
$L__BB4_36:
	mov.f32 	%f9, 0f3F19999A;
	// begin inline asm
	{
	 .reg .pred p;
	 setp.gt.f32 p, %f9, 0.5;
	 @p mov.u32 %r42, 1;
	}
	// end inline asm
	setp.eq.s32 	%p19, %r42, 1;
	@%p19 bra 	$L__BB4_38;
	mov.b32 	%r43, 19;
	st.global.u32 	[%rd1], %r43;
	bra.uni 	$L__BB4_80;
$L__BB4_38:
	mov.f32 	%f10, 0f7FC00000;
	// begin inline asm
	{
	 .reg .pred p;
	 setp.gt.f32 p, %f10, 0.5;
	 @p mov.u32 %r44, 1;
	}
	// end inline asm
	setp.ne.s32 	%p20, %r44, 1;
	@%p20 bra 	$L__BB4_40;
	mov.b32 	%r85, 20;
	st.global.u32 	[%rd1], %r85;
	bra.uni 	$L__BB4_80;
$L__BB4_40:
	mov.f32 	%f11, 0f3F000000;
	// begin inline asm
	{
	 .reg .pred p;
	 setp.ge.f32 p, %f11, 0.5;
	 @p mov.u32 %r45, 1;
	}
	// end inline asm
	setp.eq.s32 	%p21, %r45, 1;
	@%p21 bra 	$L__BB4_42;
	mov.b32 	%r46, 21;
	st.global.u32 	[%rd1], %r46;
	bra.uni 	$L__BB4_80;
$L__BB4_42:
	mov.f32 	%f12, 0f7FC00000;
	// begin inline asm
	{
	 .reg .pred p;
	 setp.ge.f32 p, %f12, 0.5;
	 @p mov.u32 %r47, 1;
	}
	// end inline asm
	setp.ne.s32 	%p22, %r47, 1;
	@%p22 bra 	$L__BB4_44;
	mov.b32 	%r84, 22;
	st.global.u32 	[%rd1], %r84;
	bra.uni 	$L__BB4_80;
$L__BB4_44:
	mov.f32 	%f13, 0f3DCCCCCD;
	// begin inline asm
	{
	 .reg .pred p;
	 setp.equ.f32 p, %f13, 0.1;
	 @p mov.u32 %r48, 1;
	}
	// end inline asm
	setp.eq.s32 	%p23, %r48, 1;
	@%p23 bra 	$L__BB4_46;
	mov.b32 	%r49, 23;
	st.global.u32 	[%rd1], %r49;
	bra.uni 	$L__BB4_80;
$L__BB4_46:
	mov.f32 	%f14, 0f7FC00000;
	// begin inline asm
	{
	 .reg .pred p;
	 setp.equ.f32 p, %f14, 0.1;
	 @p mov.u32 %r50, 1;
	}
	// end inline asm
	setp.eq.s32 	%p24, %r50, 1;
	@%p24 bra 	$L__BB4_48;
	mov.b32 	%r51, 24;
	st.global.u32 	[%rd1], %r51;
	bra.uni 	$L__BB4_80;
$L__BB4_48:
	mov.f32 	%f15, 0f3E4CCCCD;
	// begin inline asm
	{
	 .reg .pred p;
	 setp.neu.f32 p, %f15, 0.1;
	 @p mov.u32 %r52, 1;
	}
	// end inline asm
	setp.eq.s32 	%p25, %r52, 1;
	@%p25 bra 	$L__BB4_50;
	mov.b32 	%r53, 25;
	st.global.u32 	[%rd1], %r53;
	bra.uni 	$L__BB4_80;
$L__BB4_50:
	mov.f32 	%f16, 0f7FC00000;
	// begin inline asm
	{
	 .reg .pred p;
	 setp.neu.f32 p, %f16, 0.1;
	 @p mov.u32 %r54, 1;
	}
	// end inline asm
	setp.eq.s32 	%p26, %r54, 1;
	@%p26 bra 	$L__BB4_52;
	mov.b32 	%r55, 26;
	st.global.u32 	[%rd1], %r55;
	bra.uni 	$L__BB4_80;
$L__BB4_52:
	mov.f32 	%f17, 0f3E4CCCCD;
	// begin inline asm
	{
	 .reg .pred p;
	 setp.ltu.f32 p, %f17, 0.5;
	 @p mov.u32 %r56, 1;
	}
	// end inline asm
	setp.eq.s32 	%p27, %r56, 1;
	@%p27 bra 	$L__BB4_54;
	mov.b32 	%r57, 27;
	st.global.u32 	[%rd1], %r57;
	bra.uni 	$L__BB4_80;
$L__BB4_54:
	mov.f32 	%f18, 0f7FC00000;
	// begin inline asm
	{
	 .reg .pred p;
	 setp.ltu.f32 p, %f18, 0.5;
	 @p mov.u32 %r58, 1;
	}
	// end inline asm
	setp.eq.s32 	%p28, %r58, 1;
	@%p28 bra 	$L__BB4_56;
	mov.b32 	%r59, 28;
	st.global.u32 	[%rd1], %r59;
	bra.uni 	$L__BB4_80;
$L__BB4_56:
	mov.f32 	%f19, 0f3F000000;
	// begin inline asm
	{
	 .reg .pred p;
	 setp.leu.f32 p, %f19, 0.5;
	 @p mov.u32 %r60, 1;
	}
	// end inline asm
	setp.eq.s32 	%p29, %r60, 1;
	@%p29 bra 	$L__BB4_58;
	mov.b32 	%r61, 29;
	st.global.u32 	[%rd1], %r61;
	bra.uni 	$L__BB4_80;
$L__BB4_58:
	mov.f32 	%f20, 0f7FC00000;
	// begin inline asm
	{
	 .reg .pred p;
	 setp.leu.f32 p, %f20, 0.5;
	 @p mov.u32 %r62, 1;
	}
	// end inline asm
	setp.eq.s32 	%p30, %r62, 1;
	@%p30 bra 	$L__BB4_60;
	mov.b32 	%r63, 30;
	st.global.u32 	[%rd1], %r63;
	bra.uni 	$L__BB4_80;
$L__BB4_60:
	mov.f32 	%f21, 0f3F19999A;
	// begin inline asm
	{
	 .reg .pred p;
	 setp.gtu.f32 p, %f21, 0.5;
	 @p mov.u32 %r64, 1;
	}
	// end inline asm
	setp.eq.s32 	%p31, %r64, 1;
	@%p31 bra 	$L__BB4_62;
	mov.b32 	%r65, 31;
	st.global.u32 	[%rd1], %r65;
	bra.uni 	$L__BB4_80;
$L__BB4_62:
	mov.f32 	%f22, 0f7FC00000;
	// begin inline asm
	{
	 .reg .pred p;
	 setp.gtu.f32 p, %f22, 0.5;
	 @p mov.u32 %r66, 1;
	}
	// end inline asm
	setp.eq.s32 	%p32, %r66, 1;
	@%p32 bra 	$L__BB4_64;
	mov.b32 	%r67, 32;
	st.global.u32 	[%rd1], %r67;
	bra.uni 	$L__BB4_80;
$L__BB4_64:
	mov.f32 	%f23, 0f3F000000;
	// begin inline asm
	{
	 .reg .pred p;
	 setp.geu.f32 p, %f23, 0.5;
	 @p mov.u32 %r68, 1;
	}
	// end inline asm
	setp.eq.s32 	%p33, %r68, 1;
	@%p33 bra 	$L__BB4_66;
	mov.b32 	%r69, 33;
	st.global.u32 	[%rd1], %r69;
	bra.uni 	$L__BB4_80;
$L__BB4_66:
	mov.f32 	%f24, 0f7FC00000;
	// begin inline asm
	{
	 .reg .pred p;
	 setp.geu.f32 p, %f24, 0.5;
	 @p mov.u32 %r70, 1;
	}
	// end inline asm
	setp.eq.s32 	%p34, %r70, 1;
	@%p34 bra 	$L__BB4_68;
	mov.b32 	%r71, 34;
	st.global.u32 	[%rd1], %r71;
	bra.uni 	$L__BB4_80;
$L__BB4_68:
	mov.f32 	%f25, 0f3F000000;
	// begin inline asm
	{
	 .reg .pred p;
	 setp.num.f32 p, %f25, 0.5;
	 @p mov.u32 %r72, 1;
	}
	// end inline asm
	setp.eq.s32 	%p35, %r72, 1;
	@%p35 bra 	$L__BB4_70;
	mov.b32 	%r73, 35;
	st.global.u32 	[%rd1], %r73;
	bra.uni 	$L__BB4_80;
$L__BB4_70:
	mov.f32 	%f26, 0f3F800000;
	// begin inline asm
	{
	 .reg .pred p;
	 setp.num.f32 p, %f26, 0f7FC00000;
	 @p mov.u32 %r74, 1;
	}
	// end inline asm
	setp.ne.s32 	%p36, %r74, 1;
	@%p36 bra 	$L__BB4_72;
	mov.b32 	%r83, 36;
	st.global.u32 	[%rd1], %r83;
	bra.uni 	$L__BB4_80;
$L__BB4_72:
	mov.f32 	%f27, 0f7FC00000;
	// begin inline asm
	{
	 .reg .pred p;
	 setp.num.f32 p, %f27, 0f7FC00000;
	 @p mov.u32 %r75, 1;
	}
	// end inline asm
	setp.ne.s32 	%p37, %r75, 1;
	@%p37 bra 	$L__BB4_74;
	mov.b32 	%r82, 37;
	st.global.u32 	[%rd1], %r82;
	bra.uni 	$L__BB4_80;
$L__BB4_74:
	mov.f32 	%f28, 0f3F000000;
	// begin inline asm
	{
	 .reg .pred p;
	 setp.nan.f32 p, %f28, 0.5;
	 @p mov.u32 %r76, 1;
	}
	// end inline asm
	setp.ne.s32 	%p38, %r76, 1;
	@%p38 bra 	$L__BB4_76;
	mov.b32 	%r81, 38;
	st.global.u32 	[%rd1], %r81;
	bra.uni 	$L__BB4_80;
$L__BB4_76:
	mov.f32 	%f29, 0f3F800000;
	// begin inline asm
	{
	 .reg .pred p;
	 setp.nan.f32 p, %f29, 0f7FC00000;
	 @p mov.u32 %r77, 1;
	}
	// end inline asm
	setp.eq.s32 	%p39, %r77, 1;
	@%p39 bra 	$L__BB4_78;
	mov.b32 	%r78, 39;
	st.global.u32 	[%rd1], %r78;
	bra.uni 	$L__BB4_80;
$L__BB4_78:
	mov.f32 	%f30, 0f7FC00000;
	// begin inline asm
	{
	 .reg .pred p;
	 setp.nan.f32 p, %f30, 0f7FC00000;
	 @p mov.u32 %r79, 1;
	}
	// end inline asm
	setp.eq.s32 	%p40, %r79, 1;
	@%p40 bra 	$L__BB4_80;
	mov.b32 	%r80, 40;
	st.global.u32 	[%rd1], %r80;
$L__BB4_80:
	ret;

}
	// .globl	_Z4lop3Pi
.visible .entry _Z4lop3Pi(
	.param .u64 .ptr .align 1 _Z4lop3Pi_param_0
)
{
	.reg .pred 	%p<507>;
	.reg .b16 	%rs<11>;
	.reg .b32 	%r<1302>;
	.reg .b64 	%rd<3>;

	ld.param.u64 	%rd1, [_Z4lop3Pi_param_0];
	mov.b32 	%r1298, 0;
$L__BB5_1:
	mov.u32 	%r1301, %r1298;
	cvt.u16.u32 	%rs1, %r1301;
	mov.b32 	%r1299, 0;
	setp.gt.s16 	%p1, %rs1, 127;
	@%p1 bra 	$L__BB5_122;
	setp.gt.s16 	%p123, %rs1, 63;
	@%p123 bra 	$L__BB5_59;
	setp.gt.s16 	%p187, %rs1, 31;
	@%p187 bra 	$L__BB5_32;
	setp.gt.s16 	%p219, %rs1, 15;
	@%p219 bra 	$L__BB5_17;
	setp.gt.s16 	%p235, %rs1, 7;
	@%p235 bra 	$L__BB5_12;
	setp.gt.s16 	%p243, %rs1, 3;
	@%p243 bra 	$L__BB5_9;
	setp.gt.s16 	%p247, %rs1, 1;
	@%p247 bra 	$L__BB5_243;
	setp.eq.s16 	%p249, %rs1, 0;
	@%p249 bra 	$L__BB5_257;
	bra.uni 	$L__BB5_244;
$L__BB5_9:
	setp.gt.s16 	%p244, %rs1, 5;
	@%p244 bra 	$L__BB5_11;
	setp.eq.s16 	%p246, %rs1, 4;
	@%p246 bra 	$L__BB5_257;
	bra.uni 	$L__BB5_244;
$L__BB5_11:
	setp.eq.s16 	%p245, %rs1, 6;
	@%p245 bra 	$L__BB5_257;
	bra.uni 	$L__BB5_244;
$L__BB5_12:
	setp.gt.s16 	%p236, %rs1, 11;
	@%p236 bra 	$L__BB5_15;
	setp.gt.s16 	%p240, %rs1, 9;
	@%p240 bra 	$L__BB5_247;
	setp.eq.s16 	%p242, %rs1, 8;
	@%p242 bra 	$L__BB5_246;
	bra.uni 	$L__BB5_248;
$L__BB5_15:
	setp.gt.s16 	%p237, %rs1, 13;
	@%p237 bra 	$L__BB5_245;
	setp.eq.s16 	%p239, %rs1, 12;
	@%p239 bra 	$L__BB5_246;
	bra.uni 	$L__BB5_248;
$L__BB5_17:
	setp.gt.s16 	%p220, %rs1, 23;
	@%p220 bra 	$L__BB5_25;
	setp.gt.s16 	%p228, %rs1, 19;
	@%p228 bra 	$L__BB5_22;
	setp.gt.s16 	%p232, %rs1, 17;
	@%p232 bra 	$L__BB5_21;
	setp.eq.s16 	%p234, %rs1, 16;
	@%p234 bra 	$L__BB5_257;
	bra.uni 	$L__BB5_244;
$L__BB5_21:
	setp.eq.s16 	%p233, %rs1, 18;
	@%p233 bra 	$L__BB5_257;
	bra.uni 	$L__BB5_244;
$L__BB5_22:
	setp.gt.s16 	%p229, %rs1, 21;
	@%p229 bra 	$L__BB5_24;
	setp.eq.s16 	%p231, %rs1, 20;
	@%p231 bra 	$L__BB5_257;
	bra.uni 	$L__BB5_244;
$L__BB5_24:
	setp.eq.s16 	%p230, %rs1, 22;
	@%p230 bra 	$L__BB5_257;
	bra.uni 	$L__BB5_244;
$L__BB5_25:
	setp.gt.s16 	%p221, %rs1, 27;
	@%p221 bra 	$L__BB5_29;
	setp.gt.s16 	%p225, %rs1, 25;
	@%p225 bra 	$L__BB5_28;
	setp.eq.s16 	%p227, %rs1, 24;
	@%p227 bra 	$L__BB5_246;
	bra.uni 	$L__BB5_248;
$L__BB5_28:
	setp.eq.s16 	%p226, %rs1, 26;
	@%p226 bra 	$L__BB5_246;
	bra.uni 	$L__BB5_248;
$L__BB5_29:
	setp.gt.s16 	%p222, %rs1, 29;
	@%p222 bra 	$L__BB5_31;
	setp.eq.s16 	%p224, %rs1, 28;
	@%p224 bra 	$L__BB5_246;
	bra.uni 	$L__BB5_248;
$L__BB5_31:
	setp.eq.s16 	%p223, %rs1, 30;
	@%p223 bra 	$L__BB5_246;
	bra.uni 	$L__BB5_248;
$L__BB5_32:
	setp.gt.s16 	%p188, %rs1, 47;
	@%p188 bra 	$L__BB5_44;
	setp.gt.s16 	%p204, %rs1, 39;
	@%p204 bra 	$L__BB5_39;
	setp.gt.s16 	%p212, %rs1, 35;
	@%p212 bra 	$L__BB5_37;
	setp.gt.s16 	%p216, %rs1, 33;
	@%p216 bra 	$L__BB5_251;
	setp.eq.s16 	%p218, %rs1, 32;
	@%p218 bra 	$L__BB5_250;
	bra.uni 	$L__BB5_252;
$L__BB5_37:
	setp.gt.s16 	%p213, %rs1, 37;
	@%p213 bra 	$L__BB5_249;
	setp.eq.s16 	%p215, %rs1, 36;
	@%p215 bra 	$L__BB5_250;
	bra.uni 	$L__BB5_252;
$L__BB5_39:
	setp.gt.s16 	%p205, %rs1, 43;
	@%p205 bra 	$L__BB5_42;
	setp.gt.s16 	%p209, %rs1, 41;
	@%p209 bra 	$L__BB5_255;
	setp.eq.s16 	%p211, %rs1, 40;
	@%p211 bra 	$L__BB5_254;
	bra.uni 	$L__BB5_256;
$L__BB5_42:
	setp.gt.s16 	%p206, %rs1, 45;
	@%p206 bra 	$L__BB5_253;
	setp.eq.s16 	%p208, %rs1, 44;
	@%p208 bra 	$L__BB5_254;
	bra.uni 	$L__BB5_256;
$L__BB5_44:
	setp.gt.s16 	%p189, %rs1, 55;
	@%p189 bra 	$L__BB5_52;
	setp.gt.s16 	%p197, %rs1, 51;
	@%p197 bra 	$L__BB5_49;
	setp.gt.s16 	%p201, %rs1, 49;
	@%p201 bra 	$L__BB5_48;
	setp.eq.s16 	%p203, %rs1, 48;
	@%p203 bra 	$L__BB5_250;
	bra.uni 	$L__BB5_252;
$L__BB5_48:
	setp.eq.s16 	%p202, %rs1, 50;
	@%p202 bra 	$L__BB5_250;
	bra.uni 	$L__BB5_252;
$L__BB5_49:
	setp.gt.s16 	%p198, %rs1, 53;
	@%p198 bra 	$L__BB5_51;
	setp.eq.s16 	%p200, %rs1, 52;
	@%p200 bra 	$L__BB5_250;
	bra.uni 	$L__BB5_252;
$L__BB5_51:
	setp.eq.s16 	%p199, %rs1, 54;
	@%p199 bra 	$L__BB5_250;
	bra.uni 	$L__BB5_252;
$L__BB5_52:
	setp.gt.s16 	%p190, %rs1, 59;
	@%p190 bra 	$L__BB5_56;
	setp.gt.s16 	%p194, %rs1, 57;
	@%p194 bra 	$L__BB5_55;
	setp.eq.s16 	%p196, %rs1, 56;
	@%p196 bra 	$L__BB5_254;
	bra.uni 	$L__BB5_256;
$L__BB5_55:
	setp.eq.s16 	%p195, %rs1, 58;
	@%p195 bra 	$L__BB5_254;
	bra.uni 	$L__BB5_256;
$L__BB5_56:
	setp.gt.s16 	%p191, %rs1, 61;
	@%p191 bra 	$L__BB5_58;
	setp.eq.s16 	%p193, %rs1, 60;
	@%p193 bra 	$L__BB5_254;
	bra.uni 	$L__BB5_256;
$L__BB5_58:
	setp.eq.s16 	%p192, %rs1, 62;
	@%p192 bra 	$L__BB5_254;
	bra.uni 	$L__BB5_256;
$L__BB5_59:
	setp.gt.s16 	%p124, %rs1, 95;
	@%p124 bra 	$L__BB5_91;
	setp.gt.s16 	%p156, %rs1, 79;
	@%p156 bra 	$L__BB5_76;
	setp.gt.s16 	%p172, %rs1, 71;
	@%p172 bra 	$L__BB5_69;
	setp.gt.s16 	%p180, %rs1, 67;
	@%p180 bra 	$L__BB5_66;
	setp.gt.s16 	%p184, %rs1, 65;
	@%p184 bra 	$L__BB5_65;
	setp.eq.s16 	%p186, %rs1, 64;
	@%p186 bra 	$L__BB5_257;
	bra.uni 	$L__BB5_244;
$L__BB5_65:
	setp.eq.s16 	%p185, %rs1, 66;
	@%p185 bra 	$L__BB5_257;
	bra.uni 	$L__BB5_244;
$L__BB5_66:
	setp.gt.s16 	%p181, %rs1, 69;
	@%p181 bra 	$L__BB5_68;
	setp.eq.s16 	%p183, %rs1, 68;
	@%p183 bra 	$L__BB5_257;
	bra.uni 	$L__BB5_244;
$L__BB5_68:
	setp.eq.s16 	%p182, %rs1, 70;
	@%p182 bra 	$L__BB5_257;
	bra.uni 	$L__BB5_244;
$L__BB5_69:
	setp.gt.s16 	%p173, %rs1, 75;
	@%p173 bra 	$L__BB5_73;
	setp.gt.s16 	%p177, %rs1, 73;
	@%p177 bra 	$L__BB5_72;
	setp.eq.s16 	%p179, %rs1, 72;
	@%p179 bra 	$L__BB5_246;
	bra.uni 	$L__BB5_248;
$L__BB5_72:
	setp.eq.s16 	%p178, %rs1, 74;
	@%p178 bra 	$L__BB5_246;
	bra.uni 	$L__BB5_248;
$L__BB5_73:
	setp.gt.s16 	%p174, %rs1, 77;
	@%p174 bra 	$L__BB5_75;
	setp.eq.s16 	%p176, %rs1, 76;
	@%p176 bra 	$L__BB5_246;
	bra.uni 	$L__BB5_248;
$L__BB5_75:
	setp.eq.s16 	%p175, %rs1, 78;
	@%p175 bra 	$L__BB5_246;
	bra.uni 	$L__BB5_248;
$L__BB5_76:
	setp.gt.s16 	%p157, %rs1, 87;
	@%p157 bra 	$L__BB5_84;
	setp.gt.s16 	%p165, %rs1, 83;
	@%p165 bra 	$L__BB5_81;
	setp.gt.s16 	%p169, %rs1, 81;
	@%p169 bra 	$L__BB5_80;
	setp.eq.s16 	%p171, %rs1, 80;
	@%p171 bra 	$L__BB5_257;
	bra.uni 	$L__BB5_244;
$L__BB5_80:
	setp.eq.s16 	%p170, %rs1, 82;
	@%p170 bra 	$L__BB5_257;
	bra.uni 	$L__BB5_244;
$L__BB5_81:
	setp.gt.s16 	%p166, %rs1, 85;
	@%p166 bra 	$L__BB5_83;
	setp.eq.s16 	%p168, %rs1, 84;
	@%p168 bra 	$L__BB5_257;
	bra.uni 	$L__BB5_244;
$L__BB5_83:
	setp.eq.s16 	%p167, %rs1, 86;
	@%p167 bra 	$L__BB5_257;
	bra.uni 	$L__BB5_244;
$L__BB5_84:
	setp.gt.s16 	%p158, %rs1, 91;
	@%p158 bra 	$L__BB5_88;
	setp.gt.s16 	%p162, %rs1, 89;
	@%p162 bra 	$L__BB5_87;
	setp.eq.s16 	%p164, %rs1, 88;
	@%p164 bra 	$L__BB5_246;
	bra.uni 	$L__BB5_248;
$L__BB5_87:
	setp.eq.s16 	%p163, %rs1, 90;
	@%p163 bra 	$L__BB5_246;
	bra.uni 	$L__BB5_248;
$L__BB5_88:
	setp.gt.s16 	%p159, %rs1, 93;
	@%p159 bra 	$L__BB5_90;
	setp.eq.s16 	%p161, %rs1, 92;
	@%p161 bra 	$L__BB5_246;
	bra.uni 	$L__BB5_248;
$L__BB5_90:
	setp.eq.s16 	%p160, %rs1, 94;
	@%p160 bra 	$L__BB5_246;
	bra.uni 	$L__BB5_248;
$L__BB5_91:
	setp.gt.s16 	%p125, %rs1, 111;
	@%p125 bra 	$L__BB5_107;
	setp.gt.s16 	%p141, %rs1, 103;
	@%p141 bra 	$L__BB5_100;
	setp.gt.s16 	%p149, %rs1, 99;
	@%p149 bra 	$L__BB5_97;
	setp.gt.s16 	%p153, %rs1, 97;
	@%p153 bra 	$L__BB5_96;
	setp.eq.s16 	%p155, %rs1, 96;
	@%p155 bra 	$L__BB5_250;
	bra.uni 	$L__BB5_252;
$L__BB5_96:
	setp.eq.s16 	%p154, %rs1, 98;
	@%p154 bra 	$L__BB5_250;
	bra.uni 	$L__BB5_252;
$L__BB5_97:
	setp.gt.s16 	%p150, %rs1, 101;
	@%p150 bra 	$L__BB5_99;
	setp.eq.s16 	%p152, %rs1, 100;
	@%p152 bra 	$L__BB5_250;
	bra.uni 	$L__BB5_252;
$L__BB5_99:
	setp.eq.s16 	%p151, %rs1, 102;
	@%p151 bra 	$L__BB5_250;
	bra.uni 	$L__BB5_252;
$L__BB5_100:
	setp.gt.s16 	%p142, %rs1, 107;
	@%p142 bra 	$L__BB5_104;
	setp.gt.s16 	%p146, %rs1, 105;
	@%p146 bra 	$L__BB5_103;
	setp.eq.s16 	%p148, %rs1, 104;
	@%p148 bra 	$L__BB5_254;
	bra.uni 	$L__BB5_256;
$L__BB5_103:
	setp.eq.s16 	%p147, %rs1, 106;
	@%p147 bra 	$L__BB5_254;
	bra.uni 	$L__BB5_256;
$L__BB5_104:
	setp.gt.s16 	%p143, %rs1, 109;
	@%p143 bra 	$L__BB5_106;
	setp.eq.s16 	%p145, %rs1, 108;
	@%p145 bra 	$L__BB5_254;
	bra.uni 	$L__BB5_256;
$L__BB5_106:
	setp.eq.s16 	%p144, %rs1, 110;
	@%p144 bra 	$L__BB5_254;
	bra.uni 	$L__BB5_256;
$L__BB5_107:
	setp.gt.s16 	%p126, %rs1, 119;
	@%p126 bra 	$L__BB5_115;
	setp.gt.s16 	%p134, %rs1, 115;
	@%p134 bra 	$L__BB5_112;
	setp.gt.s16 	%p138, %rs1, 113;
	@%p138 bra 	$L__BB5_111;
	setp.eq.s16 	%p140, %rs1, 112;
	@%p140 bra 	$L__BB5_250;
	bra.uni 	$L__BB5_252;
$L__BB5_111:
	setp.eq.s16 	%p139, %rs1, 114;
	@%p139 bra 	$L__BB5_250;
	bra.uni 	$L__BB5_252;
$L__BB5_112:
	setp.gt.s16 	%p135, %rs1, 117;
	@%p135 bra 	$L__BB5_114;
	setp.eq.s16 	%p137, %rs1, 116;
	@%p137 bra 	$L__BB5_250;
	bra.uni 	$L__BB5_252;
$L__BB5_114:
	setp.eq.s16 	%p136, %rs1, 118;
	@%p136 bra 	$L__BB5_250;
	bra.uni 	$L__BB5_252;
$L__BB5_115:
	setp.gt.s16 	%p127, %rs1, 123;
	@%p127 bra 	$L__BB5_119;
	setp.gt.s16 	%p131, %rs1, 121;
	@%p131 bra 	$L__BB5_118;
	setp.eq.s16 	%p133, %rs1, 120;
	@%p133 bra 	$L__BB5_254;
	bra.uni 	$L__BB5_256;
$L__BB5_118:
	setp.eq.s16 	%p132, %rs1, 122;
	@%p132 bra 	$L__BB5_254;
	bra.uni 	$L__BB5_256;
$L__BB5_119:
	setp.gt.s16 	%p128, %rs1, 125;
	@%p128 bra 	$L__BB5_121;
	setp.eq.s16 	%p130, %rs1, 124;
	@%p130 bra 	$L__BB5_254;
	bra.uni 	$L__BB5_256;
$L__BB5_121:
	setp.eq.s16 	%p129, %rs1, 126;
	@%p129 bra 	$L__BB5_254;
	bra.uni 	$L__BB5_256;
$L__BB5_122:
	setp.gt.s16 	%p5, %rs1, 191;
	@%p5 bra 	$L__BB5_186;
	setp.gt.s16 	%p60, %rs1, 159;
	@%p60 bra 	$L__BB5_155;
	setp.gt.s16 	%p92, %rs1, 143;
	@%p92 bra 	$L__BB5_140;
	setp.gt.s16 	%p108, %rs1, 135;
	@%p108 bra 	$L__BB5_133;
	setp.gt.s16 	%p116, %rs1, 131;
	@%p116 bra 	$L__BB5_130;
	setp.gt.s16 	%p120, %rs1, 129;
	@%p120 bra 	$L__BB5_129;
	setp.eq.s16 	%p122, %rs1, 128;
	@%p122 bra 	$L__BB5_257;
	bra.uni 	$L__BB5_244;
$L__BB5_129:
	setp.eq.s16 	%p121, %rs1, 130;
	@%p121 bra 	$L__BB5_257;
	bra.uni 	$L__BB5_244;
$L__BB5_130:
	setp.gt.s16 	%p117, %rs1, 133;
	@%p117 bra 	$L__BB5_132;
	setp.eq.s16 	%p119, %rs1, 132;
	@%p119 bra 	$L__BB5_257;
	bra.uni 	$L__BB5_244;
$L__BB5_132:
	setp.eq.s16 	%p118, %rs1, 134;
	@%p118 bra 	$L__BB5_257;
	bra.uni 	$L__BB5_244;
$L__BB5_133:
	setp.gt.s16 	%p109, %rs1, 139;
	@%p109 bra 	$L__BB5_137;
	setp.gt.s16 	%p113, %rs1, 137;
	@%p113 bra 	$L__BB5_136;
	setp.eq.s16 	%p115, %rs1, 136;
	@%p115 bra 	$L__BB5_246;
	bra.uni 	$L__BB5_248;
$L__BB5_136:
	setp.eq.s16 	%p114, %rs1, 138;
	@%p114 bra 	$L__BB5_246;
	bra.uni 	$L__BB5_248;
$L__BB5_137:
	setp.gt.s16 	%p110, %rs1, 141;
	@%p110 bra 	$L__BB5_139;
	setp.eq.s16 	%p112, %rs1, 140;
	@%p112 bra 	$L__BB5_246;
	bra.uni 	$L__BB5_248;
$L__BB5_139:
	setp.eq.s16 	%p111, %rs1, 142;
	@%p111 bra 	$L__BB5_246;
	bra.uni 	$L__BB5_248;
$L__BB5_140:
	setp.gt.s16 	%p93, %rs1, 151;
	@%p93 bra 	$L__BB5_148;
	setp.gt.s16 	%p101, %rs1, 147;
	@%p101 bra 	$L__BB5_145;
	setp.gt.s16 	%p105, %rs1, 145;
	@%p105 bra 	$L__BB5_144;
	setp.eq.s16 	%p107, %rs1, 144;
	@%p107 bra 	$L__BB5_257;
	bra.uni 	$L__BB5_244;
$L__BB5_144:
	setp.eq.s16 	%p106, %rs1, 146;
	@%p106 bra 	$L__BB5_257;
	bra.uni 	$L__BB5_244;
$L__BB5_145:
	setp.gt.s16 	%p102, %rs1, 149;
	@%p102 bra 	$L__BB5_147;
	setp.eq.s16 	%p104, %rs1, 148;
	@%p104 bra 	$L__BB5_257;
	bra.uni 	$L__BB5_244;
$L__BB5_147:
	setp.eq.s16 	%p103, %rs1, 150;
	@%p103 bra 	$L__BB5_257;
	bra.uni 	$L__BB5_244;
$L__BB5_148:
	setp.gt.s16 	%p94, %rs1, 155;
	@%p94 bra 	$L__BB5_152;
	setp.gt.s16 	%p98, %rs1, 153;
	@%p98 bra 	$L__BB5_151;
	setp.eq.s16 	%p100, %rs1, 152;
	@%p100 bra 	$L__BB5_246;
	bra.uni 	$L__BB5_248;
$L__BB5_151:
	setp.eq.s16 	%p99, %rs1, 154;
	@%p99 bra 	$L__BB5_246;
	bra.uni 	$L__BB5_248;
$L__BB5_152:
	setp.gt.s16 	%p95, %rs1, 157;
	@%p95 bra 	$L__BB5_154;
	setp.eq.s16 	%p97, %rs1, 156;
	@%p97 bra 	$L__BB5_246;
	bra.uni 	$L__BB5_248;
$L__BB5_154:
	setp.eq.s16 	%p96, %rs1, 158;
	@%p96 bra 	$L__BB5_246;
	bra.uni 	$L__BB5_248;
$L__BB5_155:
	setp.gt.s16 	%p61, %rs1, 175;
	@%p61 bra 	$L__BB5_171;
	setp.gt.s16 	%p77, %rs1, 167;
	@%p77 bra 	$L__BB5_164;
	setp.gt.s16 	%p85, %rs1, 163;
	@%p85 bra 	$L__BB5_161;
	setp.gt.s16 	%p89, %rs1, 161;
	@%p89 bra 	$L__BB5_160;
	setp.eq.s16 	%p91, %rs1, 160;
	@%p91 bra 	$L__BB5_250;
	bra.uni 	$L__BB5_252;
$L__BB5_160:
	setp.eq.s16 	%p90, %rs1, 162;
	@%p90 bra 	$L__BB5_250;
	bra.uni 	$L__BB5_252;
$L__BB5_161:
	setp.gt.s16 	%p86, %rs1, 165;
	@%p86 bra 	$L__BB5_163;
	setp.eq.s16 	%p88, %rs1, 164;
	@%p88 bra 	$L__BB5_250;
	bra.uni 	$L__BB5_252;
$L__BB5_163:
	setp.eq.s16 	%p87, %rs1, 166;
	@%p87 bra 	$L__BB5_250;
	bra.uni 	$L__BB5_252;
$L__BB5_164:
	setp.gt.s16 	%p78, %rs1, 171;
	@%p78 bra 	$L__BB5_168;
	setp.gt.s16 	%p82, %rs1, 169;
	@%p82 bra 	$L__BB5_167;
	setp.eq.s16 	%p84, %rs1, 168;
	@%p84 bra 	$L__BB5_254;
	bra.uni 	$L__BB5_256;
$L__BB5_167:
	setp.eq.s16 	%p83, %rs1, 170;
	@%p83 bra 	$L__BB5_254;
	bra.uni 	$L__BB5_256;
$L__BB5_168:
	setp.gt.s16 	%p79, %rs1, 173;
	@%p79 bra 	$L__BB5_170;
	setp.eq.s16 	%p81, %rs1, 172;
	@%p81 bra 	$L__BB5_254;
	bra.uni 	$L__BB5_256;
$L__BB5_170:
	setp.eq.s16 	%p80, %rs1, 174;
	@%p80 bra 	$L__BB5_254;
	bra.uni 	$L__BB5_256;
$L__BB5_171:
	setp.gt.s16 	%p62, %rs1, 183;
	@%p62 bra 	$L__BB5_179;
	setp.gt.s16 	%p70, %rs1, 179;
	@%p70 bra 	$L__BB5_176;
	setp.gt.s16 	%p74, %rs1, 177;
	@%p74 bra 	$L__BB5_175;
	setp.eq.s16 	%p76, %rs1, 176;
	@%p76 bra 	$L__BB5_250;
	bra.uni 	$L__BB5_252;
$L__BB5_175:
	setp.eq.s16 	%p75, %rs1, 178;
	@%p75 bra 	$L__BB5_250;
	bra.uni 	$L__BB5_252;
$L__BB5_176:
	setp.gt.s16 	%p71, %rs1, 181;
	@%p71 bra 	$L__BB5_178;
	setp.eq.s16 	%p73, %rs1, 180;
	@%p73 bra 	$L__BB5_250;
	bra.uni 	$L__BB5_252;
$L__BB5_178:
	setp.eq.s16 	%p72, %rs1, 182;
	@%p72 bra 	$L__BB5_250;
	bra.uni 	$L__BB5_252;
$L__BB5_179:
	setp.gt.s16 	%p63, %rs1, 187;
	@%p63 bra 	$L__BB5_183;
	setp.gt.s16 	%p67, %rs1, 185;
	@%p67 bra 	$L__BB5_182;
	setp.eq.s16 	%p69, %rs1, 184;
	@%p69 bra 	$L__BB5_254;
	bra.uni 	$L__BB5_256;
$L__BB5_182:
	setp.eq.s16 	%p68, %rs1, 186;
	@%p68 bra 	$L__BB5_254;
	bra.uni 	$L__BB5_256;
$L__BB5_183:
	setp.gt.s16 	%p64, %rs1, 189;
	@%p64 bra 	$L__BB5_185;
	setp.eq.s16 	%p66, %rs1, 188;
	@%p66 bra 	$L__BB5_254;
	bra.uni 	$L__BB5_256;
$L__BB5_185:
	setp.eq.s16 	%p65, %rs1, 190;
	@%p65 bra 	$L__BB5_254;
	bra.uni 	$L__BB5_256;
$L__BB5_186:
	setp.gt.s16 	%p6, %rs1, 223;
	@%p6 bra 	$L__BB5_218;
	setp.gt.s16 	%p29, %rs1, 207;
	@%p29 bra 	$L__BB5_203;
	setp.gt.s16 	%p45, %rs1, 199;
	@%p45 bra 	$L__BB5_196;
	setp.gt.s16 	%p53, %rs1, 195;
	@%p53 bra 	$L__BB5_193;
	setp.gt.s16 	%p57, %rs1, 193;
	@%p57 bra 	$L__BB5_192;
	setp.eq.s16 	%p59, %rs1, 192;
	@%p59 bra 	$L__BB5_257;
	bra.uni 	$L__BB5_244;
$L__BB5_192:
	setp.eq.s16 	%p58, %rs1, 194;
	@%p58 bra 	$L__BB5_257;
	bra.uni 	$L__BB5_244;
$L__BB5_193:
	setp.gt.s16 	%p54, %rs1, 197;
	@%p54 bra 	$L__BB5_195;
	setp.eq.s16 	%p56, %rs1, 196;
	@%p56 bra 	$L__BB5_257;
	bra.uni 	$L__BB5_244;
$L__BB5_195:
	setp.eq.s16 	%p55, %rs1, 198;
	@%p55 bra 	$L__BB5_257;
	bra.uni 	$L__BB5_244;
$L__BB5_196:
	setp.gt.s16 	%p46, %rs1, 203;
	@%p46 bra 	$L__BB5_200;
	setp.gt.s16 	%p50, %rs1, 201;
	@%p50 bra 	$L__BB5_199;
	setp.eq.s16 	%p52, %rs1, 200;
	@%p52 bra 	$L__BB5_246;
	bra.uni 	$L__BB5_248;
$L__BB5_199:
	setp.eq.s16 	%p51, %rs1, 202;
	@%p51 bra 	$L__BB5_246;
	bra.uni 	$L__BB5_248;
$L__BB5_200:
	setp.gt.s16 	%p47, %rs1, 205;
	@%p47 bra 	$L__BB5_202;
	setp.eq.s16 	%p49, %rs1, 204;
	@%p49 bra 	$L__BB5_246;
	bra.uni 	$L__BB5_248;
$L__BB5_202:
	setp.eq.s16 	%p48, %rs1, 206;
	@%p48 bra 	$L__BB5_246;
	bra.uni 	$L__BB5_248;
$L__BB5_203:
	setp.gt.s16 	%p30, %rs1, 215;
	@%p30 bra 	$L__BB5_211;
	setp.gt.s16 	%p38, %rs1, 211;
	@%p38 bra 	$L__BB5_208;
	setp.gt.s16 	%p42, %rs1, 209;
	@%p42 bra 	$L__BB5_207;
	setp.eq.s16 	%p44, %rs1, 208;
	@%p44 bra 	$L__BB5_257;
	bra.uni 	$L__BB5_244;
$L__BB5_207:
	setp.eq.s16 	%p43, %rs1, 210;
	@%p43 bra 	$L__BB5_257;
	bra.uni 	$L__BB5_244;
$L__BB5_208:
	setp.gt.s16 	%p39, %rs1, 213;
	@%p39 bra 	$L__BB5_210;
	setp.eq.s16 	%p41, %rs1, 212;
	@%p41 bra 	$L__BB5_257;
	bra.uni 	$L__BB5_244;
$L__BB5_210:
	setp.eq.s16 	%p40, %rs1, 214;
	@%p40 bra 	$L__BB5_257;
	bra.uni 	$L__BB5_244;
$L__BB5_211:
	setp.gt.s16 	%p31, %rs1, 219;
	@%p31 bra 	$L__BB5_215;
	setp.gt.s16 	%p35, %rs1, 217;
	@%p35 bra 	$L__BB5_214;
	setp.eq.s16 	%p37, %rs1, 216;
	@%p37 bra 	$L__BB5_246;
	bra.uni 	$L__BB5_248;
$L__BB5_214:
	setp.eq.s16 	%p36, %rs1, 218;
	@%p36 bra 	$L__BB5_246;
	bra.uni 	$L__BB5_248;
$L__BB5_215:
	setp.gt.s16 	%p32, %rs1, 221;
	@%p32 bra 	$L__BB5_217;
	setp.eq.s16 	%p34, %rs1, 220;
	@%p34 bra 	$L__BB5_246;
	bra.uni 	$L__BB5_248;
$L__BB5_217:
	setp.eq.s16 	%p33, %rs1, 222;
	@%p33 bra 	$L__BB5_246;
	bra.uni 	$L__BB5_248;
$L__BB5_218:
	setp.gt.s16 	%p7, %rs1, 239;
	@%p7 bra 	$L__BB5_234;
	setp.gt.s16 	%p14, %rs1, 231;
	@%p14 bra 	$L__BB5_227;
	setp.gt.s16 	%p22, %rs1, 227;
	@%p22 bra 	$L__BB5_224;
	setp.gt.s16 	%p26, %rs1, 225;
	@%p26 bra 	$L__BB5_223;
	setp.eq.s16 	%p28, %rs1, 224;
	@%p28 bra 	$L__BB5_250;
	bra.uni 	$L__BB5_252;
$L__BB5_223:
	setp.eq.s16 	%p27, %rs1, 226;
	@%p27 bra 	$L__BB5_250;
	bra.uni 	$L__BB5_252;
$L__BB5_224:
	setp.gt.s16 	%p23, %rs1, 229;
	@%p23 bra 	$L__BB5_226;
	setp.eq.s16 	%p25, %rs1, 228;
	@%p25 bra 	$L__BB5_250;
	bra.uni 	$L__BB5_252;
$L__BB5_226:
	setp.eq.s16 	%p24, %rs1, 230;
	@%p24 bra 	$L__BB5_250;
	bra.uni 	$L__BB5_252;
$L__BB5_227:
	setp.gt.s16 	%p15, %rs1, 235;
	@%p15 bra 	$L__BB5_231;
	setp.gt.s16 	%p19, %rs1, 233;
	@%p19 bra 	$L__BB5_230;
	setp.eq.s16 	%p21, %rs1, 232;
	@%p21 bra 	$L__BB5_254;
	bra.uni 	$L__BB5_256;
$L__BB5_230:
	setp.eq.s16 	%p20, %rs1, 234;
	@%p20 bra 	$L__BB5_254;
	bra.uni 	$L__BB5_256;
$L__BB5_231:
	setp.gt.s16 	%p16, %rs1, 237;
	@%p16 bra 	$L__BB5_233;
	setp.eq.s16 	%p18, %rs1, 236;
	@%p18 bra 	$L__BB5_254;
	bra.uni 	$L__BB5_256;
$L__BB5_233:
	setp.eq.s16 	%p17, %rs1, 238;
	@%p17 bra 	$L__BB5_254;
	bra.uni 	$L__BB5_256;
$L__BB5_234:
	setp.gt.s16 	%p8, %rs1, 244;
	@%p8 bra 	$L__BB5_239;
	setp.gt.s16 	%p10, %rs1, 241;
	@%p10 bra 	$L__BB5_237;
	setp.eq.s16 	%p13, %rs1, 240;
	@%p13 bra 	$L__BB5_250;
	bra.uni 	$L__BB5_252;
$L__BB5_237:
	setp.eq.s16 	%p11, %rs1, 242;
	@%p11 bra 	$L__BB5_250;
	setp.eq.s16 	%p12, %rs1, 243;
	@%p12 bra 	$L__BB5_252;
	bra.uni 	$L__BB5_250;
$L__BB5_239:
	add.s16 	%rs3, %rs1, -247;
	setp.gt.u16 	%p2, %rs3, 8;
	@%p2 bra 	$L__BB5_240;
	bra.uni 	$L__BB5_241;
$L__BB5_240:
	setp.eq.s16 	%p9, %rs1, 245;
	@%p9 bra 	$L__BB5_252;
	bra.uni 	$L__BB5_250;
$L__BB5_241:
	cvt.u32.u16 	%r264, %rs3;
	mov.b16 	%rs4, 1;
	shl.b16 	%rs5, %rs4, %r264;
	and.b16  	%rs6, %rs5, 170;
	setp.ne.s16 	%p3, %rs6, 0;
	@%p3 bra 	$L__BB5_254;
	mov.b16 	%rs7, 1;
	shl.b16 	%rs8, %rs7, %r264;
	and.b16  	%rs9, %rs8, 340;
	setp.ne.s16 	%p4, %rs9, 0;
	@%p4 bra 	$L__BB5_256;
	bra.uni 	$L__BB5_252;
$L__BB5_243:
	setp.eq.s16 	%p248, %rs1, 2;
	@%p248 bra 	$L__BB5_257;
$L__BB5_244:
	mov.b32 	%r1299, -4;
	bra.uni 	$L__BB5_257;
$L__BB5_245:
	setp.eq.s16 	%p238, %rs1, 14;
	@%p238 bra 	$L__BB5_246;
	bra.uni 	$L__BB5_248;
$L__BB5_246:
	mov.b32 	%r1299, 2;
	bra.uni 	$L__BB5_257;
$L__BB5_247:
	setp.eq.s16 	%p241, %rs1, 10;
	@%p241 bra 	$L__BB5_246;
$L__BB5_248:
	mov.b32 	%r1299, -2;
	bra.uni 	$L__BB5_257;
$L__BB5_249:
	setp.eq.s16 	%p214, %rs1, 38;
	@%p214 bra 	$L__BB5_250;
	bra.uni 	$L__BB5_252;
$L__BB5_250:
	mov.b32 	%r1299, 1;
	bra.uni 	$L__BB5_257;
$L__BB5_251:
	setp.eq.s16 	%p217, %rs1, 34;
	@%p217 bra 	$L__BB5_250;
$L__BB5_252:
	mov.b32 	%r1299, -3;
	bra.uni 	$L__BB5_257;
$L__BB5_253:
	setp.eq.s16 	%p207, %rs1, 46;
	@%p207 bra 	$L__BB5_254;
	bra.uni 	$L__BB5_256;
$L__BB5_254:
	mov.b32 	%r1299, 3;
	bra.uni 	$L__BB5_257;
$L__BB5_255:
	setp.eq.s16 	%p210, %rs1, 42;
	@%p210 bra 	$L__BB5_254;
$L__BB5_256:
	mov.b32 	%r1299, -1;
$L__BB5_257:
	and.b16  	%rs10, %rs1, 255;
	setp.gt.s16 	%p250, %rs10, 127;
	@%p250 bra 	$L__BB5_385;
	setp.gt.s16 	%p378, %rs10, 63;
	@%p378 bra 	$L__BB5_322;
	setp.gt.s16 	%p442, %rs10, 31;
	@%p442 bra 	$L__BB5_291;
	setp.gt.s16 	%p474, %rs10, 15;
	@%p474 bra 	$L__BB5_276;
	setp.gt.s16 	%p490, %rs10, 7;
	@%p490 bra 	$L__BB5_269;
	setp.gt.s16 	%p498, %rs10, 3;
	@%p498 bra 	$L__BB5_266;
	setp.gt.s16 	%p502, %rs10, 1;
	@%p502 bra 	$L__BB5_514;
	setp.eq.s16 	%p504, %rs10, 0;
	@%p504 bra 	$L__BB5_265;
	bra.uni 	$L__BB5_512;
$L__BB5_265:
	mov.b32 	%r1294, 1;
	mov.b32 	%r1295, 2;
	mov.b32 	%r1296, 3;
	// begin inline asm
	lop3.b32 %r1300, %r1294, %r1295, %r1296, 0x0;
	// end inline asm
	bra.uni 	$L__BB5_768;
$L__BB5_266:
	setp.gt.s16 	%p499, %rs10, 5;
	@%p499 bra 	$L__BB5_518;
	setp.eq.s16 	%p501, %rs10, 4;
	@%p501 bra 	$L__BB5_268;
	bra.uni 	$L__BB5_516;
$L__BB5_268:
	mov.b32 	%r1278, 1;
	mov.b32 	%r1279, 2;
	mov.b32 	%r1280, 3;
	// begin inline asm
	lop3.b32 %r1300, %r1278, %r1279, %r1280, 0x4;
	// end inline asm
	bra.uni 	$L__BB5_768;
$L__BB5_269:
	setp.gt.s16 	%p491, %rs10, 11;
	@%p491 bra 	$L__BB5_273;
	setp.gt.s16 	%p495, %rs10, 9;
	@%p495 bra 	$L__BB5_522;
	setp.eq.s16 	%p497, %rs10, 8;
	@%p497 bra 	$L__BB5_272;
	bra.uni 	$L__BB5_520;
$L__BB5_272:
	mov.b32 	%r1262, 1;
	mov.b32 	%r1263, 2;
	mov.b32 	%r1264, 3;
	// begin inline asm
	lop3.b32 %r1300, %r1262, %r1263, %r1264, 0x8;
	// end inline asm
	bra.uni 	$L__BB5_768;
$L__BB5_273:
	setp.gt.s16 	%p492, %rs10, 13;
	@%p492 bra 	$L__BB5_526;
	setp.eq.s16 	%p494, %rs10, 12;
	@%p494 bra 	$L__BB5_275;
	bra.uni 	$L__BB5_524;
$L__BB5_275:
	mov.b32 	%r1246, 1;
	mov.b32 	%r1247, 2;
	mov.b32 	%r1248, 3;
	// begin inline asm
	lop3.b32 %r1300, %r1246, %r1247, %r1248, 0xC;
	// end inline asm
	bra.uni 	$L__BB5_768;
$L__BB5_276:
	setp.gt.s16 	%p475, %rs10, 23;
	@%p475 bra 	$L__BB5_284;
	setp.gt.s16 	%p483, %rs10, 19;
	@%p483 bra 	$L__BB5_281;
	setp.gt.s16 	%p487, %rs10, 17;
	@%p487 bra 	$L__BB5_530;
	setp.eq.s16 	%p489, %rs10, 16;
	@%p489 bra 	$L__BB5_280;
	bra.uni 	$L__BB5_528;
$L__BB5_280:
	mov.b32 	%r1230, 1;
	mov.b32 	%r1231, 2;
	mov.b32 	%r1232, 3;
	// begin inline asm
	lop3.b32 %r1300, %r1230, %r1231, %r1232, 0x10;
	// end inline asm
	bra.uni 	$L__BB5_768;
$L__BB5_281:
	setp.gt.s16 	%p484, %rs10, 21;
	@%p484 bra 	$L__BB5_534;
	setp.eq.s16 	%p486, %rs10, 20;
	@%p486 bra 	$L__BB5_283;
	bra.uni 	$L__BB5_532;
$L__BB5_283:
	mov.b32 	%r1214, 1;
	mov.b32 	%r1215, 2;
	mov.b32 	%r1216, 3;
	// begin inline asm
	lop3.b32 %r1300, %r1214, %r1215, %r1216, 0x14;
	// end inline asm
	bra.uni 	$L__BB5_768;
$L__BB5_284:
	setp.gt.s16 	%p476, %rs10, 27;
	@%p476 bra 	$L__BB5_288;
	setp.gt.s16 	%p480, %rs10, 25;
	@%p480 bra 	$L__BB5_538;
	setp.eq.s16 	%p482, %rs10, 24;
	@%p482 bra 	$L__BB5_287;
	bra.uni 	$L__BB5_536;
$L__BB5_287:
	mov.b32 	%r1198, 1;
	mov.b32 	%r1199, 2;
	mov.b32 	%r1200, 3;
	// begin inline asm
	lop3.b32 %r1300, %r1198, %r1199, %r1200, 0x18;
	// end inline asm
	bra.uni 	$L__BB5_768;
$L__BB5_288:
	setp.gt.s16 	%p477, %rs10, 29;
	@%p477 bra 	$L__BB5_542;
	setp.eq.s16 	%p479, %rs10, 28;
	@%p479 bra 	$L__BB5_290;
	bra.uni 	$L__BB5_540;
$L__BB5_290:
	mov.b32 	%r1182, 1;
	mov.b32 	%r1183, 2;
	mov.b32 	%r1184, 3;
	// begin inline asm
	lop3.b32 %r1300, %r1182, %r1183, %r1184, 0x1C;
	// end inline asm
	bra.uni 	$L__BB5_768;
$L__BB5_291:
	setp.gt.s16 	%p443, %rs10, 47;
	@%p443 bra 	$L__BB5_307;
	setp.gt.s16 	%p459, %rs10, 39;
	@%p459 bra 	$L__BB5_300;
	setp.gt.s16 	%p467, %rs10, 35;
	@%p467 bra 	$L__BB5_297;
	setp.gt.s16 	%p471, %rs10, 33;
	@%p471 bra 	$L__BB5_546;
	setp.eq.s16 	%p473, %rs10, 32;
	@%p473 bra 	$L__BB5_296;
	bra.uni 	$L__BB5_544;
$L__BB5_296:
	mov.b32 	%r1166, 1;
	mov.b32 	%r1167, 2;
	mov.b32 	%r1168, 3;
	// begin inline asm
	lop3.b32 %r1300, %r1166, %r1167, %r1168, 0x20;
	// end inline asm
	bra.uni 	$L__BB5_768;
$L__BB5_297:
	setp.gt.s16 	%p468, %rs10, 37;
	@%p468 bra 	$L__BB5_550;
	setp.eq.s16 	%p470, %rs10, 36;
	@%p470 bra 	$L__BB5_299;
	bra.uni 	$L__BB5_548;
$L__BB5_299:
	mov.b32 	%r1150, 1;
	mov.b32 	%r1151, 2;
	mov.b32 	%r1152, 3;
	// begin inline asm
	lop3.b32 %r1300, %r1150, %r1151, %r1152, 0x24;
	// end inline asm
	bra.uni 	$L__BB5_768;
$L__BB5_300:
	setp.gt.s16 	%p460, %rs10, 43;
	@%p460 bra 	$L__BB5_304;
	setp.gt.s16 	%p464, %rs10, 41;
	@%p464 bra 	$L__BB5_554;
	setp.eq.s16 	%p466, %rs10, 40;
	@%p466 bra 	$L__BB5_303;
	bra.uni 	$L__BB5_552;
$L__BB5_303:
	mov.b32 	%r1134, 1;
	mov.b32 	%r1135, 2;
	mov.b32 	%r1136, 3;
	// begin inline asm
	lop3.b32 %r1300, %r1134, %r1135, %r1136, 0x28;
	// end inline asm
	bra.uni 	$L__BB5_768;
$L__BB5_304:
	setp.gt.s16 	%p461, %rs10, 45;
	@%p461 bra 	$L__BB5_558;
	setp.eq.s16 	%p463, %rs10, 44;
	@%p463 bra 	$L__BB5_306;
	bra.uni 	$L__BB5_556;
$L__BB5_306:
	mov.b32 	%r1118, 1;
	mov.b32 	%r1119, 2;
	mov.b32 	%r1120, 3;
	// begin inline asm
	lop3.b32 %r1300, %r1118, %r1119, %r1120, 0x2C;
	// end inline asm
	bra.uni 	$L__BB5_768;
$L__BB5_307:
	setp.gt.s16 	%p444, %rs10, 55;
	@%p444 bra 	$L__BB5_315;
	setp.gt.s16 	%p452, %rs10, 51;
	@%p452 bra 	$L__BB5_312;
	setp.gt.s16 	%p456, %rs10, 49;
	@%p456 bra 	$L__BB5_562;
	setp.eq.s16 	%p458, %rs10, 48;
	@%p458 bra 	$L__BB5_311;
	bra.uni 	$L__BB5_560;
$L__BB5_311:
	mov.b32 	%r1102, 1;
	mov.b32 	%r1103, 2;
	mov.b32 	%r1104, 3;
	// begin inline asm
	lop3.b32 %r1300, %r1102, %r1103, %r1104, 0x30;
	// end inline asm
	bra.uni 	$L__BB5_768;
$L__BB5_312:
	setp.gt.s16 	%p453, %rs10, 53;
	@%p453 bra 	$L__BB5_566;
	setp.eq.s16 	%p455, %rs10, 52;
	@%p455 bra 	$L__BB5_314;
	bra.uni 	$L__BB5_564;
$L__BB5_314:
	mov.b32 	%r1086, 1;
	mov.b32 	%r1087, 2;
	mov.b32 	%r1088, 3;
	// begin inline asm
	lop3.b32 %r1300, %r1086, %r1087, %r1088, 0x34;
	// end inline asm
	bra.uni 	$L__BB5_768;
$L__BB5_315:
	setp.gt.s16 	%p445, %rs10, 59;
	@%p445 bra 	$L__BB5_319;
	setp.gt.s16 	%p449, %rs10, 57;
	@%p449 bra 	$L__BB5_570;
	setp.eq.s16 	%p451, %rs10, 56;
	@%p451 bra 	$L__BB5_318;
	bra.uni 	$L__BB5_568;
$L__BB5_318:
	mov.b32 	%r1070, 1;
	mov.b32 	%r1071, 2;
	mov.b32 	%r1072, 3;
	// begin inline asm
	lop3.b32 %r1300, %r1070, %r1071, %r1072, 0x38;
	// end inline asm
	bra.uni 	$L__BB5_768;
$L__BB5_319:
	setp.gt.s16 	%p446, %rs10, 61;
	@%p446 bra 	$L__BB5_574;
	setp.eq.s16 	%p448, %rs10, 60;
	@%p448 bra 	$L__BB5_321;
	bra.uni 	$L__BB5_572;
$L__BB5_321:
	mov.b32 	%r1054, 1;
	mov.b32 	%r1055, 2;
	mov.b32 	%r1056, 3;
	// begin inline asm
	lop3.b32 %r1300, %r1054, %r1055, %r1056, 0x3C;
	// end inline asm
	bra.uni 	$L__BB5_768;
$L__BB5_322:
	setp.gt.s16 	%p379, %rs10, 95;
	@%p379 bra 	$L__BB5_354;
	setp.gt.s16 	%p411, %rs10, 79;
	@%p411 bra 	$L__BB5_339;
	setp.gt.s16 	%p427, %rs10, 71;
	@%p427 bra 	$L__BB5_332;
	setp.gt.s16 	%p435, %rs10, 67;
	@%p435 bra 	$L__BB5_329;
	setp.gt.s16 	%p439, %rs10, 65;
	@%p439 bra 	$L__BB5_578;
	setp.eq.s16 	%p441, %rs10, 64;
	@%p441 bra 	$L__BB5_328;
	bra.uni 	$L__BB5_576;
$L__BB5_328:
	mov.b32 	%r1038, 1;
	mov.b32 	%r1039, 2;
	mov.b32 	%r1040, 3;
	// begin inline asm
	lop3.b32 %r1300, %r1038, %r1039, %r1040, 0x40;
	// end inline asm
	bra.uni 	$L__BB5_768;
$L__BB5_329:
	setp.gt.s16 	%p436, %rs10, 69;
	@%p436 bra 	$L__BB5_582;
	setp.eq.s16 	%p438, %rs10, 68;
	@%p438 bra 	$L__BB5_331;
	bra.uni 	$L__BB5_580;
$L__BB5_331:
	mov.b32 	%r1022, 1;
	mov.b32 	%r1023, 2;
	mov.b32 	%r1024, 3;
	// begin inline asm
	lop3.b32 %r1300, %r1022, %r1023, %r1024, 0x44;
	// end inline asm
	bra.uni 	$L__BB5_768;
$L__BB5_332:
	setp.gt.s16 	%p428, %rs10, 75;
	@%p428 bra 	$L__BB5_336;
	setp.gt.s16 	%p432, %rs10, 73;
	@%p432 bra 	$L__BB5_586;
	setp.eq.s16 	%p434, %rs10, 72;
	@%p434 bra 	$L__BB5_335;
	bra.uni 	$L__BB5_584;
$L__BB5_335:
	mov.b32 	%r1006, 1;
	mov.b32 	%r1007, 2;
	mov.b32 	%r1008, 3;
	// begin inline asm
	lop3.b32 %r1300, %r1006, %r1007, %r1008, 0x48;
	// end inline asm
	bra.uni 	$L__BB5_768;
$L__BB5_336:
	setp.gt.s16 	%p429, %rs10, 77;
	@%p429 bra 	$L__BB5_590;
	setp.eq.s16 	%p431, %rs10, 76;
	@%p431 bra 	$L__BB5_338;
	bra.uni 	$L__BB5_588;
$L__BB5_338:
	mov.b32 	%r990, 1;
	mov.b32 	%r991, 2;
	mov.b32 	%r992, 3;
	// begin inline asm
	lop3.b32 %r1300, %r990, %r991, %r992, 0x4C;
	// end inline asm
	bra.uni 	$L__BB5_768;
$L__BB5_339:
	setp.gt.s16 	%p412, %rs10, 87;
	@%p412 bra 	$L__BB5_347;
	setp.gt.s16 	%p420, %rs10, 83;
	@%p420 bra 	$L__BB5_344;
	setp.gt.s16 	%p424, %rs10, 81;
	@%p424 bra 	$L__BB5_594;
	setp.eq.s16 	%p426, %rs10, 80;
	@%p426 bra 	$L__BB5_343;
	bra.uni 	$L__BB5_592;
$L__BB5_343:
	mov.b32 	%r974, 1;
	mov.b32 	%r975, 2;
	mov.b32 	%r976, 3;
	// begin inline asm
	lop3.b32 %r1300, %r974, %r975, %r976, 0x50;
	// end inline asm
	bra.uni 	$L__BB5_768;
$L__BB5_344:
	setp.gt.s16 	%p421, %rs10, 85;
	@%p421 bra 	$L__BB5_598;
	setp.eq.s16 	%p423, %rs10, 84;
	@%p423 bra 	$L__BB5_346;
	bra.uni 	$L__BB5_596;
$L__BB5_346:
	mov.b32 	%r958, 1;
	mov.b32 	%r959, 2;
	mov.b32 	%r960, 3;
	// begin inline asm
	lop3.b32 %r1300, %r958, %r959, %r960, 0x54;
	// end inline asm
	bra.uni 	$L__BB5_768;
$L__BB5_347:
	setp.gt.s16 	%p413, %rs10, 91;
	@%p413 bra 	$L__BB5_351;
	setp.gt.s16 	%p417, %rs10, 89;
	@%p417 bra 	$L__BB5_602;
	setp.eq.s16 	%p419, %rs10, 88;
	@%p419 bra 	$L__BB5_350;
	bra.uni 	$L__BB5_600;
$L__BB5_350:
	mov.b32 	%r942, 1;
	mov.b32 	%r943, 2;
	mov.b32 	%r944, 3;
	// begin inline asm
	lop3.b32 %r1300, %r942, %r943, %r944, 0x58;
	// end inline asm
	bra.uni 	$L__BB5_768;
$L__BB5_351:
	setp.gt.s16 	%p414, %rs10, 93;
	@%p414 bra 	$L__BB5_606;
	setp.eq.s16 	%p416, %rs10, 92;
	@%p416 bra 	$L__BB5_353;
	bra.uni 	$L__BB5_604;
$L__BB5_353:
	mov.b32 	%r926, 1;
	mov.b32 	%r927, 2;
	mov.b32 	%r928, 3;
	// begin inline asm
	lop3.b32 %r1300, %r926, %r927, %r928, 0x5C;
	// end inline asm
	bra.uni 	$L__BB5_768;
$L__BB5_354:
	setp.gt.s16 	%p380, %rs10, 111;
	@%p380 bra 	$L__BB5_370;
	setp.gt.s16 	%p396, %rs10, 103;
	@%p396 bra 	$L__BB5_363;
	setp.gt.s16 	%p404, %rs10, 99;
	@%p404 bra 	$L__BB5_360;
	setp.gt.s16 	%p408, %rs10, 97;
	@%p408 bra 	$L__BB5_610;
	setp.eq.s16 	%p410, %rs10, 96;
	@%p410 bra 	$L__BB5_359;
	bra.uni 	$L__BB5_608;
$L__BB5_359:
	mov.b32 	%r910, 1;
	mov.b32 	%r911, 2;
	mov.b32 	%r912, 3;
	// begin inline asm
	lop3.b32 %r1300, %r910, %r911, %r912, 0x60;
	// end inline asm
	bra.uni 	$L__BB5_768;
$L__BB5_360:
	setp.gt.s16 	%p405, %rs10, 101;
	@%p405 bra 	$L__BB5_614;
	setp.eq.s16 	%p407, %rs10, 100;
	@%p407 bra 	$L__BB5_362;
	bra.uni 	$L__BB5_612;
$L__BB5_362:
	mov.b32 	%r894, 1;
	mov.b32 	%r895, 2;
	mov.b32 	%r896, 3;
	// begin inline asm
	lop3.b32 %r1300, %r894, %r895, %r896, 0x64;
	// end inline asm
	bra.uni 	$L__BB5_768;
$L__BB5_363:
	setp.gt.s16 	%p397, %rs10, 107;
	@%p397 bra 	$L__BB5_367;
	setp.gt.s16 	%p401, %rs10, 105;
	@%p401 bra 	$L__BB5_618;
	setp.eq.s16 	%p403, %rs10, 104;
	@%p403 bra 	$L__BB5_366;
	bra.uni 	$L__BB5_616;
$L__BB5_366:
	mov.b32 	%r878, 1;
	mov.b32 	%r879, 2;
	mov.b32 	%r880, 3;
	// begin inline asm
	lop3.b32 %r1300, %r878, %r879, %r880, 0x68;
	// end inline asm
	bra.uni 	$L__BB5_768;
$L__BB5_367:
	setp.gt.s16 	%p398, %rs10, 109;
	@%p398 bra 	$L__BB5_622;
	setp.eq.s16 	%p400, %rs10, 108;
	@%p400 bra 	$L__BB5_369;
	bra.uni 	$L__BB5_620;
$L__BB5_369:
	mov.b32 	%r862, 1;
	mov.b32 	%r863, 2;
	mov.b32 	%r864, 3;
	// begin inline asm
	lop3.b32 %r1300, %r862, %r863, %r864, 0x6C;
	// end inline asm
	bra.uni 	$L__BB5_768;
$L__BB5_370:
	setp.gt.s16 	%p381, %rs10, 119;
	@%p381 bra 	$L__BB5_378;
	setp.gt.s16 	%p389, %rs10, 115;
	@%p389 bra 	$L__BB5_375;
	setp.gt.s16 	%p393, %rs10, 113;
	@%p393 bra 	$L__BB5_626;
	setp.eq.s16 	%p395, %rs10, 112;
	@%p395 bra 	$L__BB5_374;
	bra.uni 	$L__BB5_624;
$L__BB5_374:
	mov.b32 	%r846, 1;
	mov.b32 	%r847, 2;
	mov.b32 	%r848, 3;
	// begin inline asm
	lop3.b32 %r1300, %r846, %r847, %r848, 0x70;
	// end inline asm
	bra.uni 	$L__BB5_768;
$L__BB5_375:
	setp.gt.s16 	%p390, %rs10, 117;
	@%p390 bra 	$L__BB5_630;
	setp.eq.s16 	%p392, %rs10, 116;
	@%p392 bra 	$L__BB5_377;
	bra.uni 	$L__BB5_628;
$L__BB5_377:
	mov.b32 	%r830, 1;
	mov.b32 	%r831, 2;
	mov.b32 	%r832, 3;
	// begin inline asm
	lop3.b32 %r1300, %r830, %r831, %r832, 0x74;
	// end inline asm
	bra.uni 	$L__BB5_768;
$L__BB5_378:
	setp.gt.s16 	%p382, %rs10, 123;
	@%p382 bra 	$L__BB5_382;
	setp.gt.s16 	%p386, %rs10, 121;
	@%p386 bra 	$L__BB5_634;
	setp.eq.s16 	%p388, %rs10, 120;
	@%p388 bra 	$L__BB5_381;
	bra.uni 	$L__BB5_632;
$L__BB5_381:
	mov.b32 	%r814, 1;
	mov.b32 	%r815, 2;
	mov.b32 	%r816, 3;
	// begin inline asm
	lop3.b32 %r1300, %r814, %r815, %r816, 0x78;
	// end inline asm
	bra.uni 	$L__BB5_768;
$L__BB5_382:
	setp.gt.s16 	%p383, %rs10, 125;
	@%p383 bra 	$L__BB5_638;
	setp.eq.s16 	%p385, %rs10, 124;
	@%p385 bra 	$L__BB5_384;
	bra.uni 	$L__BB5_636;
$L__BB5_384:
	mov.b32 	%r798, 1;
	mov.b32 	%r799, 2;
	mov.b32 	%r800, 3;
	// begin inline asm
	lop3.b32 %r1300, %r798, %r799, %r800, 0x7C;
	// end inline asm
	bra.uni 	$L__BB5_768;
$L__BB5_385:
	setp.gt.s16 	%p251, %rs10, 191;
	@%p251 bra 	$L__BB5_449;
	setp.gt.s16 	%p315, %rs10, 159;
	@%p315 bra 	$L__BB5_418;
	setp.gt.s16 	%p347, %rs10, 143;
	@%p347 bra 	$L__BB5_403;
	setp.gt.s16 	%p363, %rs10, 135;
	@%p363 bra 	$L__BB5_396;
	setp.gt.s16 	%p371, %rs10, 131;
	@%p371 bra 	$L__BB5_393;
	setp.gt.s16 	%p375, %rs10, 129;
	@%p375 bra 	$L__BB5_642;
	setp.eq.s16 	%p377, %rs10, 128;
	@%p377 bra 	$L__BB5_392;
	bra.uni 	$L__BB5_640;
$L__BB5_392:
	mov.b32 	%r782, 1;
	mov.b32 	%r783, 2;
	mov.b32 	%r784, 3;
	// begin inline asm
	lop3.b32 %r1300, %r782, %r783, %r784, 0x80;
	// end inline asm
	bra.uni 	$L__BB5_768;
$L__BB5_393:
	setp.gt.s16 	%p372, %rs10, 133;
	@%p372 bra 	$L__BB5_646;
	setp.eq.s16 	%p374, %rs10, 132;
	@%p374 bra 	$L__BB5_395;
	bra.uni 	$L__BB5_644;
$L__BB5_395:
	mov.b32 	%r766, 1;
	mov.b32 	%r767, 2;
	mov.b32 	%r768, 3;
	// begin inline asm
	lop3.b32 %r1300, %r766, %r767, %r768, 0x84;
	// end inline asm
	bra.uni 	$L__BB5_768;
$L__BB5_396:
	setp.gt.s16 	%p364, %rs10, 139;
	@%p364 bra 	$L__BB5_400;
	setp.gt.s16 	%p368, %rs10, 137;
	@%p368 bra 	$L__BB5_650;
	setp.eq.s16 	%p370, %rs10, 136;
	@%p370 bra 	$L__BB5_399;
	bra.uni 	$L__BB5_648;
$L__BB5_399:
	mov.b32 	%r750, 1;
	mov.b32 	%r751, 2;
	mov.b32 	%r752, 3;
	// begin inline asm
	lop3.b32 %r1300, %r750, %r751, %r752, 0x88;
	// end inline asm
	bra.uni 	$L__BB5_768;
$L__BB5_400:
	setp.gt.s16 	%p365, %rs10, 141;
	@%p365 bra 	$L__BB5_654;
	setp.eq.s16 	%p367, %rs10, 140;
	@%p367 bra 	$L__BB5_402;
	bra.uni 	$L__BB5_652;
$L__BB5_402:
	mov.b32 	%r734, 1;
	mov.b32 	%r735, 2;
	mov.b32 	%r736, 3;
	// begin inline asm
	lop3.b32 %r1300, %r734, %r735, %r736, 0x8C;
	// end inline asm
	bra.uni 	$L__BB5_768;
$L__BB5_403:
	setp.gt.s16 	%p348, %rs10, 151;
	@%p348 bra 	$L__BB5_411;
	setp.gt.s16 	%p356, %rs10, 147;
	@%p356 bra 	$L__BB5_408;
	setp.gt.s16 	%p360, %rs10, 145;
	@%p360 bra 	$L__BB5_658;
	setp.eq.s16 	%p362, %rs10, 144;
	@%p362 bra 	$L__BB5_407;
	bra.uni 	$L__BB5_656;
$L__BB5_407:
	mov.b32 	%r718, 1;
	mov.b32 	%r719, 2;
	mov.b32 	%r720, 3;
	// begin inline asm
	lop3.b32 %r1300, %r718, %r719, %r720, 0x90;
	// end inline asm
	bra.uni 	$L__BB5_768;
$L__BB5_408:
	setp.gt.s16 	%p357, %rs10, 149;
	@%p357 bra 	$L__BB5_662;
	setp.eq.s16 	%p359, %rs10, 148;
	@%p359 bra 	$L__BB5_410;
	bra.uni 	$L__BB5_660;
$L__BB5_410:
	mov.b32 	%r702, 1;
	mov.b32 	%r703, 2;
	mov.b32 	%r704, 3;
	// begin inline asm
	lop3.b32 %r1300, %r702, %r703, %r704, 0x94;
	// end inline asm
	bra.uni 	$L__BB5_768;
$L__BB5_411:
	setp.gt.s16 	%p349, %rs10, 155;
	@%p349 bra 	$L__BB5_415;
	setp.gt.s16 	%p353, %rs10, 153;
	@%p353 bra 	$L__BB5_666;
	setp.eq.s16 	%p355, %rs10, 152;
	@%p355 bra 	$L__BB5_414;
	bra.uni 	$L__BB5_664;
$L__BB5_414:
	mov.b32 	%r686, 1;
	mov.b32 	%r687, 2;
	mov.b32 	%r688, 3;
	// begin inline asm
	lop3.b32 %r1300, %r686, %r687, %r688, 0x98;
	// end inline asm
	bra.uni 	$L__BB5_768;
$L__BB5_415:
	setp.gt.s16 	%p350, %rs10, 157;
	@%p350 bra 	$L__BB5_670;
	setp.eq.s16 	%p352, %rs10, 156;
	@%p352 bra 	$L__BB5_417;
	bra.uni 	$L__BB5_668;
$L__BB5_417:
	mov.b32 	%r670, 1;
	mov.b32 	%r671, 2;
	mov.b32 	%r672, 3;
	// begin inline asm
	lop3.b32 %r1300, %r670, %r671, %r672, 0x9C;
	// end inline asm
	bra.uni 	$L__BB5_768;
$L__BB5_418:
	setp.gt.s16 	%p316, %rs10, 175;
	@%p316 bra 	$L__BB5_434;
	setp.gt.s16 	%p332, %rs10, 167;
	@%p332 bra 	$L__BB5_427;
	setp.gt.s16 	%p340, %rs10, 163;
	@%p340 bra 	$L__BB5_424;
	setp.gt.s16 	%p344, %rs10, 161;
	@%p344 bra 	$L__BB5_674;
	setp.eq.s16 	%p346, %rs10, 160;
	@%p346 bra 	$L__BB5_423;
	bra.uni 	$L__BB5_672;
$L__BB5_423:
	mov.b32 	%r654, 1;
	mov.b32 	%r655, 2;
	mov.b32 	%r656, 3;
	// begin inline asm
	lop3.b32 %r1300, %r654, %r655, %r656, 0xA0;
	// end inline asm
	bra.uni 	$L__BB5_768;
$L__BB5_424:
	setp.gt.s16 	%p341, %rs10, 165;
	@%p341 bra 	$L__BB5_678;
	setp.eq.s16 	%p343, %rs10, 164;
	@%p343 bra 	$L__BB5_426;
	bra.uni 	$L__BB5_676;
$L__BB5_426:
	mov.b32 	%r638, 1;
	mov.b32 	%r639, 2;
	mov.b32 	%r640, 3;
	// begin inline asm
	lop3.b32 %r1300, %r638, %r639, %r640, 0xA4;
	// end inline asm
	bra.uni 	$L__BB5_768;
$L__BB5_427:
	setp.gt.s16 	%p333, %rs10, 171;
	@%p333 bra 	$L__BB5_431;
	setp.gt.s16 	%p337, %rs10, 169;
	@%p337 bra 	$L__BB5_682;
	setp.eq.s16 	%p339, %rs10, 168;
	@%p339 bra 	$L__BB5_430;
	bra.uni 	$L__BB5_680;
$L__BB5_430:
	mov.b32 	%r622, 1;
	mov.b32 	%r623, 2;
	mov.b32 	%r624, 3;
	// begin inline asm
	lop3.b32 %r1300, %r622, %r623, %r624, 0xA8;
	// end inline asm
	bra.uni 	$L__BB5_768;
$L__BB5_431:
	setp.gt.s16 	%p334, %rs10, 173;
	@%p334 bra 	$L__BB5_686;
	setp.eq.s16 	%p336, %rs10, 172;
	@%p336 bra 	$L__BB5_433;
	bra.uni 	$L__BB5_684;
$L__BB5_433:
	mov.b32 	%r606, 1;
	mov.b32 	%r607, 2;
	mov.b32 	%r608, 3;
	// begin inline asm
	lop3.b32 %r1300, %r606, %r607, %r608, 0xAC;
	// end inline asm
	bra.uni 	$L__BB5_768;
$L__BB5_434:
	setp.gt.s16 	%p317, %rs10, 183;
	@%p317 bra 	$L__BB5_442;
	setp.gt.s16 	%p325, %rs10, 179;
	@%p325 bra 	$L__BB5_439;
	setp.gt.s16 	%p329, %rs10, 177;
	@%p329 bra 	$L__BB5_690;
	setp.eq.s16 	%p331, %rs10, 176;
	@%p331 bra 	$L__BB5_438;
	bra.uni 	$L__BB5_688;
$L__BB5_438:
	mov.b32 	%r590, 1;
	mov.b32 	%r591, 2;
	mov.b32 	%r592, 3;
	// begin inline asm
	lop3.b32 %r1300, %r590, %r591, %r592, 0xB0;
	// end inline asm
	bra.uni 	$L__BB5_768;
$L__BB5_439:
	setp.gt.s16 	%p326, %rs10, 181;
	@%p326 bra 	$L__BB5_694;
	setp.eq.s16 	%p328, %rs10, 180;
	@%p328 bra 	$L__BB5_441;
	bra.uni 	$L__BB5_692;
$L__BB5_441:
	mov.b32 	%r574, 1;
	mov.b32 	%r575, 2;
	mov.b32 	%r576, 3;
	// begin inline asm
	lop3.b32 %r1300, %r574, %r575, %r576, 0xB4;
	// end inline asm
	bra.uni 	$L__BB5_768;
$L__BB5_442:
	setp.gt.s16 	%p318, %rs10, 187;
	@%p318 bra 	$L__BB5_446;
	setp.gt.s16 	%p322, %rs10, 185;
	@%p322 bra 	$L__BB5_698;
	setp.eq.s16 	%p324, %rs10, 184;
	@%p324 bra 	$L__BB5_445;
	bra.uni 	$L__BB5_696;
$L__BB5_445:
	mov.b32 	%r558, 1;
	mov.b32 	%r559, 2;
	mov.b32 	%r560, 3;
	// begin inline asm
	lop3.b32 %r1300, %r558, %r559, %r560, 0xB8;
	// end inline asm
	bra.uni 	$L__BB5_768;
$L__BB5_446:
	setp.gt.s16 	%p319, %rs10, 189;
	@%p319 bra 	$L__BB5_702;
	setp.eq.s16 	%p321, %rs10, 188;
	@%p321 bra 	$L__BB5_448;
	bra.uni 	$L__BB5_700;
$L__BB5_448:
	mov.b32 	%r542, 1;
	mov.b32 	%r543, 2;
	mov.b32 	%r544, 3;
	// begin inline asm
	lop3.b32 %r1300, %r542, %r543, %r544, 0xBC;
	// end inline asm
	bra.uni 	$L__BB5_768;
$L__BB5_449:
	setp.gt.s16 	%p252, %rs10, 223;
	@%p252 bra 	$L__BB5_481;
	setp.gt.s16 	%p284, %rs10, 207;
	@%p284 bra 	$L__BB5_466;
	setp.gt.s16 	%p300, %rs10, 199;
	@%p300 bra 	$L__BB5_459;
	setp.gt.s16 	%p308, %rs10, 195;
	@%p308 bra 	$L__BB5_456;
	setp.gt.s16 	%p312, %rs10, 193;
	@%p312 bra 	$L__BB5_706;
	setp.eq.s16 	%p314, %rs10, 192;
	@%p314 bra 	$L__BB5_455;
	bra.uni 	$L__BB5_704;
$L__BB5_455:
	mov.b32 	%r526, 1;
	mov.b32 	%r527, 2;
	mov.b32 	%r528, 3;
	// begin inline asm
	lop3.b32 %r1300, %r526, %r527, %r528, 0xC0;
	// end inline asm
	bra.uni 	$L__BB5_768;
$L__BB5_456:
	setp.gt.s16 	%p309, %rs10, 197;
	@%p309 bra 	$L__BB5_710;
	setp.eq.s16 	%p311, %rs10, 196;
	@%p311 bra 	$L__BB5_458;
	bra.uni 	$L__BB5_708;
$L__BB5_458:
	mov.b32 	%r510, 1;
	mov.b32 	%r511, 2;
	mov.b32 	%r512, 3;
	// begin inline asm
	lop3.b32 %r1300, %r510, %r511, %r512, 0xC4;
	// end inline asm
	bra.uni 	$L__BB5_768;
$L__BB5_459:
	setp.gt.s16 	%p301, %rs10, 203;
	@%p301 bra 	$L__BB5_463;
	setp.gt.s16 	%p305, %rs10, 201;
	@%p305 bra 	$L__BB5_714;
	setp.eq.s16 	%p307, %rs10, 200;
	@%p307 bra 	$L__BB5_462;
	bra.uni 	$L__BB5_712;
$L__BB5_462:
	mov.b32 	%r494, 1;
	mov.b32 	%r495, 2;
	mov.b32 	%r496, 3;
	// begin inline asm
	lop3.b32 %r1300, %r494, %r495, %r496, 0xC8;
	// end inline asm
	bra.uni 	$L__BB5_768;
$L__BB5_463:
	setp.gt.s16 	%p302, %rs10, 205;
	@%p302 bra 	$L__BB5_718;
	setp.eq.s16 	%p304, %rs10, 204;
	@%p304 bra 	$L__BB5_465;
	bra.uni 	$L__BB5_716;
$L__BB5_465:
	mov.b32 	%r478, 1;
	mov.b32 	%r479, 2;
	mov.b32 	%r480, 3;
	// begin inline asm
	lop3.b32 %r1300, %r478, %r479, %r480, 0xCC;
	// end inline asm
	bra.uni 	$L__BB5_768;
$L__BB5_466:
	setp.gt.s16 	%p285, %rs10, 215;
	@%p285 bra 	$L__BB5_474;
	setp.gt.s16 	%p293, %rs10, 211;
	@%p293 bra 	$L__BB5_471;
	setp.gt.s16 	%p297, %rs10, 209;
	@%p297 bra 	$L__BB5_722;
	setp.eq.s16 	%p299, %rs10, 208;
	@%p299 bra 	$L__BB5_470;
	bra.uni 	$L__BB5_720;
$L__BB5_470:
	mov.b32 	%r462, 1;
	mov.b32 	%r463, 2;
	mov.b32 	%r464, 3;
	// begin inline asm
	lop3.b32 %r1300, %r462, %r463, %r464, 0xD0;
	// end inline asm
	bra.uni 	$L__BB5_768;
$L__BB5_471:
	setp.gt.s16 	%p294, %rs10, 213;
	@%p294 bra 	$L__BB5_726;
	setp.eq.s16 	%p296, %rs10, 212;
	@%p296 bra 	$L__BB5_473;
	bra.uni 	$L__BB5_724;
$L__BB5_473:
	mov.b32 	%r446, 1;
	mov.b32 	%r447, 2;
	mov.b32 	%r448, 3;
	// begin inline asm
	lop3.b32 %r1300, %r446, %r447, %r448, 0xD4;
	// end inline asm
	bra.uni 	$L__BB5_768;
$L__BB5_474:
	setp.gt.s16 	%p286, %rs10, 219;
	@%p286 bra 	$L__BB5_478;
	setp.gt.s16 	%p290, %rs10, 217;
	@%p290 bra 	$L__BB5_730;
	setp.eq.s16 	%p292, %rs10, 216;
	@%p292 bra 	$L__BB5_477;
	bra.uni 	$L__BB5_728;
$L__BB5_477:
	mov.b32 	%r430, 1;
	mov.b32 	%r431, 2;
	mov.b32 	%r432, 3;
	// begin inline asm
	lop3.b32 %r1300, %r430, %r431, %r432, 0xD8;
	// end inline asm
	bra.uni 	$L__BB5_768;
$L__BB5_478:
	setp.gt.s16 	%p287, %rs10, 221;
	@%p287 bra 	$L__BB5_734;
	setp.eq.s16 	%p289, %rs10, 220;
	@%p289 bra 	$L__BB5_480;
	bra.uni 	$L__BB5_732;
$L__BB5_480:
	mov.b32 	%r414, 1;
	mov.b32 	%r415, 2;
	mov.b32 	%r416, 3;
	// begin inline asm
	lop3.b32 %r1300, %r414, %r415, %r416, 0xDC;
	// end inline asm
	bra.uni 	$L__BB5_768;
$L__BB5_481:
	setp.gt.s16 	%p253, %rs10, 239;
	@%p253 bra 	$L__BB5_497;
	setp.gt.s16 	%p269, %rs10, 231;
	@%p269 bra 	$L__BB5_490;
	setp.gt.s16 	%p277, %rs10, 227;
	@%p277 bra 	$L__BB5_487;
	setp.gt.s16 	%p281, %rs10, 225;
	@%p281 bra 	$L__BB5_738;
	setp.eq.s16 	%p283, %rs10, 224;
	@%p283 bra 	$L__BB5_486;
	bra.uni 	$L__BB5_736;
$L__BB5_486:
	mov.b32 	%r398, 1;
	mov.b32 	%r399, 2;
	mov.b32 	%r400, 3;
	// begin inline asm
	lop3.b32 %r1300, %r398, %r399, %r400, 0xE0;
	// end inline asm
	bra.uni 	$L__BB5_768;
$L__BB5_487:
	setp.gt.s16 	%p278, %rs10, 229;
	@%p278 bra 	$L__BB5_742;
	setp.eq.s16 	%p280, %rs10, 228;
	@%p280 bra 	$L__BB5_489;
	bra.uni 	$L__BB5_740;
$L__BB5_489:
	mov.b32 	%r382, 1;
	mov.b32 	%r383, 2;
	mov.b32 	%r384, 3;
	// begin inline asm
	lop3.b32 %r1300, %r382, %r383, %r384, 0xE4;
	// end inline asm
	bra.uni 	$L__BB5_768;
$L__BB5_490:
	setp.gt.s16 	%p270, %rs10, 235;
	@%p270 bra 	$L__BB5_494;
	setp.gt.s16 	%p274, %rs10, 233;
	@%p274 bra 	$L__BB5_746;
	setp.eq.s16 	%p276, %rs10, 232;
	@%p276 bra 	$L__BB5_493;
	bra.uni 	$L__BB5_744;
$L__BB5_493:
	mov.b32 	%r366, 1;
	mov.b32 	%r367, 2;
	mov.b32 	%r368, 3;
	// begin inline asm
	lop3.b32 %r1300, %r366, %r367, %r368, 0xE8;
	// end inline asm
	bra.uni 	$L__BB5_768;
$L__BB5_494:
	setp.gt.s16 	%p271, %rs10, 237;
	@%p271 bra 	$L__BB5_750;
	setp.eq.s16 	%p273, %rs10, 236;
	@%p273 bra 	$L__BB5_496;
	bra.uni 	$L__BB5_748;
$L__BB5_496:
	mov.b32 	%r350, 1;
	mov.b32 	%r351, 2;
	mov.b32 	%r352, 3;
	// begin inline asm
	lop3.b32 %r1300, %r350, %r351, %r352, 0xEC;
	// end inline asm
	bra.uni 	$L__BB5_768;
$L__BB5_497:
	setp.gt.s16 	%p254, %rs10, 247;
	@%p254 bra 	$L__BB5_505;
	setp.gt.s16 	%p262, %rs10, 243;
	@%p262 bra 	$L__BB5_502;
	setp.gt.s16 	%p266, %rs10, 241;
	@%p266 bra 	$L__BB5_754;
	setp.eq.s16 	%p268, %rs10, 240;
	@%p268 bra 	$L__BB5_501;
	bra.uni 	$L__BB5_752;
$L__BB5_501:
	mov.b32 	%r334, 1;
	mov.b32 	%r335, 2;
	mov.b32 	%r336, 3;
	// begin inline asm
	lop3.b32 %r1300, %r334, %r335, %r336, 0xF0;
	// end inline asm
	bra.uni 	$L__BB5_768;
$L__BB5_502:
	setp.gt.s16 	%p263, %rs10, 245;
	@%p263 bra 	$L__BB5_758;
	setp.eq.s16 	%p265, %rs10, 244;
	@%p265 bra 	$L__BB5_504;
	bra.uni 	$L__BB5_756;
$L__BB5_504:
	mov.b32 	%r318, 1;
	mov.b32 	%r319, 2;
	mov.b32 	%r320, 3;
	// begin inline asm
	lop3.b32 %r1300, %r318, %r319, %r320, 0xF4;
	// end inline asm
	bra.uni 	$L__BB5_768;
$L__BB5_505:
	setp.gt.s16 	%p255, %rs10, 251;
	@%p255 bra 	$L__BB5_509;
	setp.gt.s16 	%p259, %rs10, 249;
	@%p259 bra 	$L__BB5_762;
	setp.eq.s16 	%p261, %rs10, 248;
	@%p261 bra 	$L__BB5_508;
	bra.uni 	$L__BB5_760;
$L__BB5_508:
	mov.b32 	%r302, 1;
	mov.b32 	%r303, 2;
	mov.b32 	%r304, 3;
	// begin inline asm
	lop3.b32 %r1300, %r302, %r303, %r304, 0xF8;
	// end inline asm
	bra.uni 	$L__BB5_768;
$L__BB5_509:
	setp.gt.s16 	%p256, %rs10, 253;
	@%p256 bra 	$L__BB5_766;
	setp.eq.s16 	%p258, %rs10, 252;
	@%p258 bra 	$L__BB5_511;
	bra.uni 	$L__BB5_764;
$L__BB5_511:
	mov.b32 	%r286, 1;
	mov.b32 	%r287, 2;
	mov.b32 	%r288, 3;
	// begin inline asm
	lop3.b32 %r1300, %r286, %r287, %r288, 0xFC;
	// end inline asm
	bra.uni 	$L__BB5_768;
$L__BB5_512:
	mov.b32 	%r1290, 1;
	mov.b32 	%r1291, 2;
	mov.b32 	%r1292, 3;
	// begin inline asm
	lop3.b32 %r1300, %r1290, %r1291, %r1292, 0x1;
	// end inline asm
	bra.uni 	$L__BB5_768;
$L__BB5_513:
	mov.b32 	%r1286, 1;
	mov.b32 	%r1287, 2;
	mov.b32 	%r1288, 3;
	// begin inline asm
	lop3.b32 %r1300, %r1286, %r1287, %r1288, 0x2;
	// end inline asm
	bra.uni 	$L__BB5_768;
$L__BB5_514:
	setp.eq.s16 	%p503, %rs10, 2;
	@%p503 bra 	$L__BB5_513;
	mov.b32 	%r1282, 1;
	mov.b32 	%r1283, 2;
	mov.b32 	%r1284, 3;
	// begin inline asm
	lop3.b32 %r1300, %r1282, %r1283, %r1284, 0x3;
	// end inline asm
	bra.uni 	$L__BB5_768;
$L__BB5_516:
	mov.b32 	%r1274, 1;
	mov.b32 	%r1275, 2;
	mov.b32 	%r1276, 3;
	// begin inline asm
	lop3.b32 %r1300, %r1274, %r1275, %r1276, 0x5;
	// end inline asm
	bra.uni 	$L__BB5_768;
$L__BB5_517:
	mov.b32 	%r1270, 1;
	mov.b32 	%r1271, 2;
	mov.b32 	%r1272, 3;
	// begin inline asm
	lop3.b32 %r1300, %r1270, %r1271, %r1272, 0x6;
	// end inline asm
	bra.uni 	$L__BB5_768;
$L__BB5_518:
	setp.eq.s16 	%p500, %rs10, 6;
	@%p500 bra 	$L__BB5_517;
	mov.b32 	%r1266, 1;
	mov.b32 	%r1267, 2;
	mov.b32 	%r1268, 3;
	// begin inline asm
	lop3.b32 %r1300, %r1266, %r1267, %r1268, 0x7;
	// end inline asm
	bra.uni 	$L__BB5_768;
$L__BB5_520:
	mov.b32 	%r1258, 1;
	mov.b32 	%r1259, 2;
	mov.b32 	%r1260, 3;
	// begin inline asm
	lop3.b32 %r1300, %r1258, %r1259, %r1260, 0x9;
	// end inline asm
	bra.uni 	$L__BB5_768;
$L__BB5_521:
	mov.b32 	%r1254, 1;
	mov.b32 	%r1255, 2;
	mov.b32 	%r1256, 3;
	// begin inline asm
	lop3.b32 %r1300, %r1254, %r1255, %r1256, 0xA;
	// end inline asm
	bra.uni 	$L__BB5_768;
$L__BB5_522:
	setp.eq.s16 	%p496, %rs10, 10;
	@%p496 bra 	$L__BB5_521;
	mov.b32 	%r1250, 1;
	mov.b32 	%r1251, 2;
	mov.b32 	%r1252, 3;
	// begin inline asm
	lop3.b32 %r1300, %r1250, %r1251, %r1252, 0xB;
	// end inline asm
	bra.uni 	$L__BB5_768;
$L__BB5_524:
	mov.b32 	%r1242, 1;
	mov.b32 	%r1243, 2;
	mov.b32 	%r1244, 3;
	// begin inline asm
	lop3.b32 %r1300, %r1242, %r1243, %r1244, 0xD;
	// end inline asm
	bra.uni 	$L__BB5_768;
$L__BB5_525:
	mov.b32 	%r1238, 1;
	mov.b32 	%r1239, 2;
	mov.b32 	%r1240, 3;
	// begin inline asm
	lop3.b32 %r1300, %r1238, %r1239, %r1240, 0xE;
	// end inline asm
	bra.uni 	$L__BB5_768;
$L__BB5_526:
	setp.eq.s16 	%p493, %rs10, 14;
	@%p493 bra 	$L__BB5_525;
	mov.b32 	%r1234, 1;
	mov.b32 	%r1235, 2;
	mov.b32 	%r1236, 3;
	// begin inline asm
	lop3.b32 %r1300, %r1234, %r1235, %r1236, 0xF;
	// end inline asm
	bra.uni 	$L__BB5_768;
$L__BB5_528:
	mov.b32 	%r1226, 1;
	mov.b32 	%r1227, 2;
	mov.b32 	%r1228, 3;
	// begin inline asm
	lop3.b32 %r1300, %r1226, %r1227, %r1228, 0x11;
	// end inline asm
	bra.uni 	$L__BB5_768;
$L__BB5_529:
	mov.b32 	%r1222, 1;
	mov.b32 	%r1223, 2;
	mov.b32 	%r1224, 3;
	// begin inline asm
	lop3.b32 %r1300, %r1222, %r1223, %r1224, 0x12;
	// end inline asm
	bra.uni 	$L__BB5_768;
$L__BB5_530:
	setp.eq.s16 	%p488, %rs10, 18;
	@%p488 bra 	$L__BB5_529;
	mov.b32 	%r1218, 1;
	mov.b32 	%r1219, 2;
	mov.b32 	%r1220, 3;
	// begin inline asm
	lop3.b32 %r1300, %r1218, %r1219, %r1220, 0x13;
	// end inline asm
	bra.uni 	$L__BB5_768;
$L__BB5_532:
	mov.b32 	%r1210, 1;
	mov.b32 	%r1211, 2;
	mov.b32 	%r1212, 3;
	// begin inline asm
	lop3.b32 %r1300, %r1210, %r1211, %r1212, 0x15;
	// end inline asm
	bra.uni 	$L__BB5_768;
$L__BB5_533:
	mov.b32 	%r1206, 1;
	mov.b32 	%r1207, 2;
	mov.b32 	%r1208, 3;
	// begin inline asm
	lop3.b32 %r1300, %r1206, %r1207, %r1208, 0x16;
	// end inline asm
	bra.uni 	$L__BB5_768;
$L__BB5_534:
	setp.eq.s16 	%p485, %rs10, 22;
	@%p485 bra 	$L__BB5_533;
	mov.b32 	%r1202, 1;
	mov.b32 	%r1203, 2;
	mov.b32 	%r1204, 3;
	// begin inline asm
	lop3.b32 %r1300, %r1202, %r1203, %r1204, 0x17;
	// end inline asm
	bra.uni 	$L__BB5_768;
$L__BB5_536:
	mov.b32 	%r1194, 1;
	mov.b32 	%r1195, 2;
	mov.b32 	%r1196, 3;
	// begin inline asm
	lop3.b32 %r1300, %r1194, %r1195, %r1196, 0x19;
	// end inline asm
	bra.uni 	$L__BB5_768;
$L__BB5_537:
	mov.b32 	%r1190, 1;
	mov.b32 	%r1191, 2;
	mov.b32 	%r1192, 3;
	// begin inline asm
	lop3.b32 %r1300, %r1190, %r1191, %r1192, 0x1A;
	// end inline asm
	bra.uni 	$L__BB5_768;
$L__BB5_538:
	setp.eq.s16 	%p481, %rs10, 26;
	@%p481 bra 	$L__BB5_537;
	mov.b32 	%r1186, 1;
	mov.b32 	%r1187, 2;
	mov.b32 	%r1188, 3;
	// begin inline asm
	lop3.b32 %r1300, %r1186, %r1187, %r1188, 0x1B;
	// end inline asm
	bra.uni 	$L__BB5_768;
$L__BB5_540:
	mov.b32 	%r1178, 1;
	mov.b32 	%r1179, 2;
	mov.b32 	%r1180, 3;
	// begin inline asm
	lop3.b32 %r1300, %r1178, %r1179, %r1180, 0x1D;
	// end inline asm
	bra.uni 	$L__BB5_768;
$L__BB5_541:
	mov.b32 	%r1174, 1;
	mov.b32 	%r1175, 2;
	mov.b32 	%r1176, 3;
	// begin inline asm
	lop3.b32 %r1300, %r1174, %r1175, %r1176, 0x1E;
	// end inline asm
	bra.uni 	$L__BB5_768;
$L__BB5_542:
	setp.eq.s16 	%p478, %rs10, 30;
	@%p478 bra 	$L__BB5_541;
	mov.b32 	%r1170, 1;
	mov.b32 	%r1171, 2;
	mov.b32 	%r1172, 3;
	// begin inline asm
	lop3.b32 %r1300, %r1170, %r1171, %r1172, 0x1F;
	// end inline asm
	bra.uni 	$L__BB5_768;
$L__BB5_544:
	mov.b32 	%r1162, 1;
	mov.b32 	%r1163, 2;
	mov.b32 	%r1164, 3;
	// begin inline asm
	lop3.b32 %r1300, %r1162, %r1163, %r1164, 0x21;
	// end inline asm
	bra.uni 	$L__BB5_768;
$L__BB5_545:
	mov.b32 	%r1158, 1;
	mov.b32 	%r1159, 2;
	mov.b32 	%r1160, 3;
	// begin inline asm
	lop3.b32 %r1300, %r1158, %r1159, %r1160, 0x22;
	// end inline asm
	bra.uni 	$L__BB5_768;
$L__BB5_546:
	setp.eq.s16 	%p472, %rs10, 34;
	@%p472 bra 	$L__BB5_545;
	mov.b32 	%r1154, 1;
	mov.b32 	%r1155, 2;
	mov.b32 	%r1156, 3;
	// begin inline asm
	lop3.b32 %r1300, %r1154, %r1155, %r1156, 0x23;
	// end inline asm
	bra.uni 	$L__BB5_768;
$L__BB5_548:
	mov.b32 	%r1146, 1;
	mov.b32 	%r1147, 2;
	mov.b32 	%r1148, 3;
	// begin inline asm
	lop3.b32 %r1300, %r1146, %r1147, %r1148, 0x25;
	// end inline asm
	bra.uni 	$L__BB5_768;
$L__BB5_549:
	mov.b32 	%r1142, 1;
	mov.b32 	%r1143, 2;
	mov.b32 	%r1144, 3;
	// begin inline asm
	lop3.b32 %r1300, %r1142, %r1143, %r1144, 0x26;
	// end inline asm
	bra.uni 	$L__BB5_768;
$L__BB5_550:
	setp.eq.s16 	%p469, %rs10, 38;
	@%p469 bra 	$L__BB5_549;
	mov.b32 	%r1138, 1;
	mov.b32 	%r1139, 2;
	mov.b32 	%r1140, 3;
	// begin inline asm
	lop3.b32 %r1300, %r1138, %r1139, %r1140, 0x27;
	// end inline asm
	bra.uni 	$L__BB5_768;
$L__BB5_552:
	mov.b32 	%r1130, 1;
	mov.b32 	%r1131, 2;
	mov.b32 	%r1132, 3;
	// begin inline asm
	lop3.b32 %r1300, %r1130, %r1131, %r1132, 0x29;
	// end inline asm
	bra.uni 	$L__BB5_768;
$L__BB5_553:
	mov.b32 	%r1126, 1;
	mov.b32 	%r1127, 2;
	mov.b32 	%r1128, 3;
	// begin inline asm
	lop3.b32 %r1300, %r1126, %r1127, %r1128, 0x2A;
	// end inline asm
	bra.uni 	$L__BB5_768;
$L__BB5_554:
	setp.eq.s16 	%p465, %rs10, 42;
	@%p465 bra 	$L__BB5_553;
	mov.b32 	%r1122, 1;
	mov.b32 	%r1123, 2;
	mov.b32 	%r1124, 3;
	// begin inline asm
	lop3.b32 %r1300, %r1122, %r1123, %r1124, 0x2B;
	// end inline asm
	bra.uni 	$L__BB5_768;
$L__BB5_556:
	mov.b32 	%r1114, 1;
	mov.b32 	%r1115, 2;
	mov.b32 	%r1116, 3;
	// begin inline asm
	lop3.b32 %r1300, %r1114, %r1115, %r1116, 0x2D;
	// end inline asm
	bra.uni 	$L__BB5_768;
$L__BB5_557:
	mov.b32 	%r1110, 1;
	mov.b32 	%r1111, 2;
	mov.b32 	%r1112, 3;
	// begin inline asm
	lop3.b32 %r1300, %r1110, %r1111, %r1112, 0x2E;
	// end inline asm
	bra.uni 	$L__BB5_768;
$L__BB5_558:
	setp.eq.s16 	%p462, %rs10, 46;
	@%p462 bra 	$L__BB5_557;
	mov.b32 	%r1106, 1;
	mov.b32 	%r1107, 2;
	mov.b32 	%r1108, 3;
	// begin inline asm
	lop3.b32 %r1300, %r1106, %r1107, %r1108, 0x2F;
	// end inline asm
	bra.uni 	$L__BB5_768;
$L__BB5_560:
	mov.b32 	%r1098, 1;
	mov.b32 	%r1099, 2;
	mov.b32 	%r1100, 3;
	// begin inline asm
	lop3.b32 %r1300, %r1098, %r1099, %r1100, 0x31;
	// end inline asm
	bra.uni 	$L__BB5_768;
$L__BB5_561:
	mov.b32 	%r1094, 1;
	mov.b32 	%r1095, 2;
	mov.b32 	%r1096, 3;
	// begin inline asm
	lop3.b32 %r1300, %r1094, %r1095, %r1096, 0x32;
	// end inline asm
	bra.uni 	$L__BB5_768;
$L__BB5_562:
	setp.eq.s16 	%p457, %rs10, 50;
	@%p457 bra 	$L__BB5_561;
	mov.b32 	%r1090, 1;
	mov.b32 	%r1091, 2;
	mov.b32 	%r1092, 3;
	// begin inline asm
	lop3.b32 %r1300, %r1090, %r1091, %r1092, 0x33;
	// end inline asm
	bra.uni 	$L__BB5_768;
$L__BB5_564:
	mov.b32 	%r1082, 1;
	mov.b32 	%r1083, 2;
	mov.b32 	%r1084, 3;
	// begin inline asm
	lop3.b32 %r1300, %r1082, %r1083, %r1084, 0x35;
	// end inline asm
	bra.uni 	$L__BB5_768;
$L__BB5_565:
	mov.b32 	%r1078, 1;
	mov.b32 	%r1079, 2;
	mov.b32 	%r1080, 3;
	// begin inline asm
	lop3.b32 %r1300, %r1078, %r1079, %r1080, 0x36;
	// end inline asm
	bra.uni 	$L__BB5_768;
$L__BB5_566:
	setp.eq.s16 	%p454, %rs10, 54;
	@%p454 bra 	$L__BB5_565;
	mov.b32 	%r1074, 1;
	mov.b32 	%r1075, 2;
	mov.b32 	%r1076, 3;
	// begin inline asm
	lop3.b32 %r1300, %r1074, %r1075, %r1076, 0x37;
	// end inline asm
	bra.uni 	$L__BB5_768;
$L__BB5_568:
	mov.b32 	%r1066, 1;
	mov.b32 	%r1067, 2;
	mov.b32 	%r1068, 3;
	// begin inline asm
	lop3.b32 %r1300, %r1066, %r1067, %r1068, 0x39;
	// end inline asm
	bra.uni 	$L__BB5_768;
$L__BB5_569:
	mov.b32 	%r1062, 1;
	mov.b32 	%r1063, 2;
	mov.b32 	%r1064, 3;
	// begin inline asm
	lop3.b32 %r1300, %r1062, %r1063, %r1064, 0x3A;
	// end inline asm
	bra.uni 	$L__BB5_768;
$L__BB5_570:
	setp.eq.s16 	%p450, %rs10, 58;
	@%p450 bra 	$L__BB5_569;
	mov.b32 	%r1058, 1;
	mov.b32 	%r1059, 2;
	mov.b32 	%r1060, 3;
	// begin inline asm
	lop3.b32 %r1300, %r1058, %r1059, %r1060, 0x3B;
	// end inline asm
	bra.uni 	$L__BB5_768;
$L__BB5_572:
	mov.b32 	%r1050, 1;
	mov.b32 	%r1051, 2;
	mov.b32 	%r1052, 3;
	// begin inline asm
	lop3.b32 %r1300, %r1050, %r1051, %r1052, 0x3D;
	// end inline asm
	bra.uni 	$L__BB5_768;
$L__BB5_573:
	mov.b32 	%r1046, 1;
	mov.b32 	%r1047, 2;
	mov.b32 	%r1048, 3;
	// begin inline asm
	lop3.b32 %r1300, %r1046, %r1047, %r1048, 0x3E;
	// end inline asm
	bra.uni 	$L__BB5_768;
$L__BB5_574:
	setp.eq.s16 	%p447, %rs10, 62;
	@%p447 bra 	$L__BB5_573;
	mov.b32 	%r1042, 1;
	mov.b32 	%r1043, 2;
	mov.b32 	%r1044, 3;
	// begin inline asm
	lop3.b32 %r1300, %r1042, %r1043, %r1044, 0x3F;
	// end inline asm
	bra.uni 	$L__BB5_768;
$L__BB5_576:
	mov.b32 	%r1034, 1;
	mov.b32 	%r1035, 2;
	mov.b32 	%r1036, 3;
	// begin inline asm
	lop3.b32 %r1300, %r1034, %r1035, %r1036, 0x41;
	// end inline asm
	bra.uni 	$L__BB5_768;
$L__BB5_577:
	mov.b32 	%r1030, 1;
	mov.b32 	%r1031, 2;
	mov.b32 	%r1032, 3;
	// begin inline asm
	lop3.b32 %r1300, %r1030, %r1031, %r1032, 0x42;
	// end inline asm
	bra.uni 	$L__BB5_768;
$L__BB5_578:
	setp.eq.s16 	%p440, %rs10, 66;
	@%p440 bra 	$L__BB5_577;
	mov.b32 	%r1026, 1;
	mov.b32 	%r1027, 2;
	mov.b32 	%r1028, 3;
	// begin inline asm
	lop3.b32 %r1300, %r1026, %r1027, %r1028, 0x43;
	// end inline asm
	bra.uni 	$L__BB5_768;
$L__BB5_580:
	mov.b32 	%r1018, 1;
	mov.b32 	%r1019, 2;
	mov.b32 	%r1020, 3;
	// begin inline asm
	lop3.b32 %r1300, %r1018, %r1019, %r1020, 0x45;
	// end inline asm
	bra.uni 	$L__BB5_768;
$L__BB5_581:
	mov.b32 	%r1014, 1;
	mov.b32 	%r1015, 2;
	mov.b32 	%r1016, 3;
	// begin inline asm
	lop3.b32 %r1300, %r1014, %r1015, %r1016, 0x46;
	// end inline asm
	bra.uni 	$L__BB5_768;
$L__BB5_582:
	setp.eq.s16 	%p437, %rs10, 70;
	@%p437 bra 	$L__BB5_581;
	mov.b32 	%r1010, 1;
	mov.b32 	%r1011, 2;
	mov.b32 	%r1012, 3;
	// begin inline asm
	lop3.b32 %r1300, %r1010, %r1011, %r1012, 0x47;
	// end inline asm
	bra.uni 	$L__BB5_768;
$L__BB5_584:
	mov.b32 	%r1002, 1;
	mov.b32 	%r1003, 2;
	mov.b32 	%r1004, 3;
	// begin inline asm
	lop3.b32 %r1300, %r1002, %r1003, %r1004, 0x49;
	// end inline asm
	bra.uni 	$L__BB5_768;
$L__BB5_585:
	mov.b32 	%r998, 1;
	mov.b32 	%r999, 2;
	mov.b32 	%r1000, 3;
	// begin inline asm
	lop3.b32 %r1300, %r998, %r999, %r1000, 0x4A;
	// end inline asm
	bra.uni 	$L__BB5_768;
$L__BB5_586:
	setp.eq.s16 	%p433, %rs10, 74;
	@%p433 bra 	$L__BB5_585;
	mov.b32 	%r994, 1;
	mov.b32 	%r995, 2;
	mov.b32 	%r996, 3;
	// begin inline asm
	lop3.b32 %r1300, %r994, %r995, %r996, 0x4B;
	// end inline asm
	bra.uni 	$L__BB5_768;
$L__BB5_588:
	mov.b32 	%r986, 1;
	mov.b32 	%r987, 2;
	mov.b32 	%r988, 3;
	// begin inline asm
	lop3.b32 %r1300, %r986, %r987, %r988, 0x4D;
	// end inline asm
	bra.uni 	$L__BB5_768;
$L__BB5_589:
	mov.b32 	%r982, 1;
	mov.b32 	%r983, 2;
	mov.b32 	%r984, 3;
	// begin inline asm
	lop3.b32 %r1300, %r982, %r983, %r984, 0x4E;
	// end inline asm
	bra.uni 	$L__BB5_768;
$L__BB5_590:
	setp.eq.s16 	%p430, %rs10, 78;
	@%p430 bra 	$L__BB5_589;
	mov.b32 	%r978, 1;
	mov.b32 	%r979, 2;
	mov.b32 	%r980, 3;
	// begin inline asm
	lop3.b32 %r1300, %r978, %r979, %r980, 0x4F;
	// end inline asm
	bra.uni 	$L__BB5_768;
$L__BB5_592:
	mov.b32 	%r970, 1;
	mov.b32 	%r971, 2;
	mov.b32 	%r972, 3;
	// begin inline asm
	lop3.b32 %r1300, %r970, %r971, %r972, 0x51;
	// end inline asm
	bra.uni 	$L__BB5_768;
$L__BB5_593:
	mov.b32 	%r966, 1;
	mov.b32 	%r967, 2;
	mov.b32 	%r968, 3;
	// begin inline asm
	lop3.b32 %r1300, %r966, %r967, %r968, 0x52;
	// end inline asm
	bra.uni 	$L__BB5_768;
$L__BB5_594:
	setp.eq.s16 	%p425, %rs10, 82;
	@%p425 bra 	$L__BB5_593;
	mov.b32 	%r962, 1;
	mov.b32 	%r963, 2;
	mov.b32 	%r964, 3;
	// begin inline asm
	lop3.b32 %r1300, %r962, %r963, %r964, 0x53;
	// end inline asm
	bra.uni 	$L__BB5_768;
$L__BB5_596:
	mov.b32 	%r954, 1;
	mov.b32 	%r955, 2;
	mov.b32 	%r956, 3;
	// begin inline asm
	lop3.b32 %r1300, %r954, %r955, %r956, 0x55;
	// end inline asm
	bra.uni 	$L__BB5_768;
$L__BB5_597:
	mov.b32 	%r950, 1;
	mov.b32 	%r951, 2;
	mov.b32 	%r952, 3;
	// begin inline asm
	lop3.b32 %r1300, %r950, %r951, %r952, 0x56;
	// end inline asm
	bra.uni 	$L__BB5_768;
$L__BB5_598:
	setp.eq.s16 	%p422, %rs10, 86;
	@%p422 bra 	$L__BB5_597;
	mov.b32 	%r946, 1;
	mov.b32 	%r947, 2;
	mov.b32 	%r948, 3;
	// begin inline asm
	lop3.b32 %r1300, %r946, %r947, %r948, 0x57;
	// end inline asm
	bra.uni 	$L__BB5_768;
$L__BB5_600:
	mov.b32 	%r938, 1;
	mov.b32 	%r939, 2;
	mov.b32 	%r940, 3;
	// begin inline asm
	lop3.b32 %r1300, %r938, %r939, %r940, 0x59;
	// end inline asm
	bra.uni 	$L__BB5_768;
$L__BB5_601:
	mov.b32 	%r934, 1;
	mov.b32 	%r935, 2;
	mov.b32 	%r936, 3;
	// begin inline asm
	lop3.b32 %r1300, %r934, %r935, %r936, 0x5A;
	// end inline asm
	bra.uni 	$L__BB5_768;
$L__BB5_602:
	setp.eq.s16 	%p418, %rs10, 90;
	@%p418 bra 	$L__BB5_601;
	mov.b32 	%r930, 1;
	mov.b32 	%r931, 2;
	mov.b32 	%r932, 3;
	// begin inline asm
	lop3.b32 %r1300, %r930, %r931, %r932, 0x5B;
	// end inline asm
	bra.uni 	$L__BB5_768;
$L__BB5_604:
	mov.b32 	%r922, 1;
	mov.b32 	%r923, 2;
	mov.b32 	%r924, 3;
	// begin inline asm
	lop3.b32 %r1300, %r922, %r923, %r924, 0x5D;
	// end inline asm
	bra.uni 	$L__BB5_768;
$L__BB5_605:
	mov.b32 	%r918, 1;
	mov.b32 	%r919, 2;
	mov.b32 	%r920, 3;
	// begin inline asm
	lop3.b32 %r1300, %r918, %r919, %r920, 0x5E;
	// end inline asm
	bra.uni 	$L__BB5_768;
$L__BB5_606:
	setp.eq.s16 	%p415, %rs10, 94;
	@%p415 bra 	$L__BB5_605;
	mov.b32 	%r914, 1;
	mov.b32 	%r915, 2;
	mov.b32 	%r916, 3;
	// begin inline asm
	lop3.b32 %r1300, %r914, %r915, %r916, 0x5F;
	// end inline asm
	bra.uni 	$L__BB5_768;
$L__BB5_608:
	mov.b32 	%r906, 1;
	mov.b32 	%r907, 2;
	mov.b32 	%r908, 3;
	// begin inline asm
	lop3.b32 %r1300, %r906, %r907, %r908, 0x61;
	// end inline asm
	bra.uni 	$L__BB5_768;
$L__BB5_609:
	mov.b32 	%r902, 1;
	mov.b32 	%r903, 2;
	mov.b32 	%r904, 3;
	// begin inline asm
	lop3.b32 %r1300, %r902, %r903, %r904, 0x62;
	// end inline asm
	bra.uni 	$L__BB5_768;
$L__BB5_610:
	setp.eq.s16 	%p409, %rs10, 98;
	@%p409 bra 	$L__BB5_609;
	mov.b32 	%r898, 1;
	mov.b32 	%r899, 2;
	mov.b32 	%r900, 3;
	// begin inline asm
	lop3.b32 %r1300, %r898, %r899, %r900, 0x63;
	// end inline asm
	bra.uni 	$L__BB5_768;
$L__BB5_612:
	mov.b32 	%r890, 1;
	mov.b32 	%r891, 2;
	mov.b32 	%r892, 3;
	// begin inline asm
	lop3.b32 %r1300, %r890, %r891, %r892, 0x65;
	// end inline asm
	bra.uni 	$L__BB5_768;
$L__BB5_613:
	mov.b32 	%r886, 1;
	mov.b32 	%r887, 2;
	mov.b32 	%r888, 3;
	// begin inline asm
	lop3.b32 %r1300, %r886, %r887, %r888, 0x66;
	// end inline asm
	bra.uni 	$L__BB5_768;
$L__BB5_614:
	setp.eq.s16 	%p406, %rs10, 102;
	@%p406 bra 	$L__BB5_613;
	mov.b32 	%r882, 1;
	mov.b32 	%r883, 2;
	mov.b32 	%r884, 3;
	// begin inline asm
	lop3.b32 %r1300, %r882, %r883, %r884, 0x67;
	// end inline asm
	bra.uni 	$L__BB5_768;
$L__BB5_616:
	mov.b32 	%r874, 1;
	mov.b32 	%r875, 2;
	mov.b32 	%r876, 3;
	// begin inline asm
	lop3.b32 %r1300, %r874, %r875, %r876, 0x69;
	// end inline asm
	bra.uni 	$L__BB5_768;
$L__BB5_617:
	mov.b32 	%r870, 1;
	mov.b32 	%r871, 2;
	mov.b32 	%r872, 3;
	// begin inline asm
	lop3.b32 %r1300, %r870, %r871, %r872, 0x6A;
	// end inline asm
	bra.uni 	$L__BB5_768;
$L__BB5_618:
	setp.eq.s16 	%p402, %rs10, 106;
	@%p402 bra 	$L__BB5_617;
	mov.b32 	%r866, 1;
	mov.b32 	%r867, 2;
	mov.b32 	%r868, 3;
	// begin inline asm
	lop3.b32 %r1300, %r866, %r867, %r868, 0x6B;
	// end inline asm
	bra.uni 	$L__BB5_768;
$L__BB5_620:
	mov.b32 	%r858, 1;
	mov.b32 	%r859, 2;
	mov.b32 	%r860, 3;
	// begin inline asm
	lop3.b32 %r1300, %r858, %r859, %r860, 0x6D;
	// end inline asm
	bra.uni 	$L__BB5_768;
$L__BB5_621:
	mov.b32 	%r854, 1;
	mov.b32 	%r855, 2;
	mov.b32 	%r856, 3;
	// begin inline asm
	lop3.b32 %r1300, %r854, %r855, %r856, 0x6E;
	// end inline asm
	bra.uni 	$L__BB5_768;
$L__BB5_622:
	setp.eq.s16 	%p399, %rs10, 110;
	@%p399 bra 	$L__BB5_621;
	mov.b32 	%r850, 1;
	mov.b32 	%r851, 2;
	mov.b32 	%r852, 3;
	// begin inline asm
	lop3.b32 %r1300, %r850, %r851, %r852, 0x6F;
	// end inline asm
	bra.uni 	$L__BB5_768;
$L__BB5_624:
	mov.b32 	%r842, 1;
	mov.b32 	%r843, 2;
	mov.b32 	%r844, 3;
	// begin inline asm
	lop3.b32 %r1300, %r842, %r843, %r844, 0x71;
	// end inline asm
	bra.uni 	$L__BB5_768;
$L__BB5_625:
	mov.b32 	%r838, 1;
	mov.b32 	%r839, 2;
	mov.b32 	%r840, 3;
	// begin inline asm
	lop3.b32 %r1300, %r838, %r839, %r840, 0x72;
	// end inline asm
	bra.uni 	$L__BB5_768;
$L__BB5_626:
	setp.eq.s16 	%p394, %rs10, 114;
	@%p394 bra 	$L__BB5_625;
	mov.b32 	%r834, 1;
	mov.b32 	%r835, 2;
	mov.b32 	%r836, 3;
	// begin inline asm
	lop3.b32 %r1300, %r834, %r835, %r836, 0x73;
	// end inline asm
	bra.uni 	$L__BB5_768;
$L__BB5_628:
	mov.b32 	%r826, 1;
	mov.b32 	%r827, 2;
	mov.b32 	%r828, 3;
	// begin inline asm
	lop3.b32 %r1300, %r826, %r827, %r828, 0x75;
	// end inline asm
	bra.uni 	$L__BB5_768;
$L__BB5_629:
	mov.b32 	%r822, 1;
	mov.b32 	%r823, 2;
	mov.b32 	%r824, 3;
	// begin inline asm
	lop3.b32 %r1300, %r822, %r823, %r824, 0x76;
	// end inline asm
	bra.uni 	$L__BB5_768;
$L__BB5_630:
	setp.eq.s16 	%p391, %rs10, 118;
	@%p391 bra 	$L__BB5_629;
	mov.b32 	%r818, 1;
	mov.b32 	%r819, 2;
	mov.b32 	%r820, 3;
	// begin inline asm
	lop3.b32 %r1300, %r818, %r819, %r820, 0x77;
	// end inline asm
	bra.uni 	$L__BB5_768;
$L__BB5_632:
	mov.b32 	%r810, 1;
	mov.b32 	%r811, 2;
	mov.b32 	%r812, 3;
	// begin inline asm
	lop3.b32 %r1300, %r810, %r811, %r812, 0x79;
	// end inline asm
	bra.uni 	$L__BB5_768;
$L__BB5_633:
	mov.b32 	%r806, 1;
	mov.b32 	%r807, 2;
	mov.b32 	%r808, 3;
	// begin inline asm
	lop3.b32 %r1300, %r806, %r807, %r808, 0x7A;
	// end inline asm
	bra.uni 	$L__BB5_768;
$L__BB5_634:
	setp.eq.s16 	%p387, %rs10, 122;
	@%p387 bra 	$L__BB5_633;
	mov.b32 	%r802, 1;
	mov.b32 	%r803, 2;
	mov.b32 	%r804, 3;
	// begin inline asm
	lop3.b32 %r1300, %r802, %r803, %r804, 0x7B;
	// end inline asm
	bra.uni 	$L__BB5_768;
$L__BB5_636:
	mov.b32 	%r794, 1;
	mov.b32 	%r795, 2;
	mov.b32 	%r796, 3;
	// begin inline asm
	lop3.b32 %r1300, %r794, %r795, %r796, 0x7D;
	// end inline asm
	bra.uni 	$L__BB5_768;
$L__BB5_637:
	mov.b32 	%r790, 1;
	mov.b32 	%r791, 2;
	mov.b32 	%r792, 3;
	// begin inline asm
	lop3.b32 %r1300, %r790, %r791, %r792, 0x7E;
	// end inline asm
	bra.uni 	$L__BB5_768;
$L__BB5_638:
	setp.eq.s16 	%p384, %rs10, 126;
	@%p384 bra 	$L__BB5_637;
	mov.b32 	%r786, 1;
	mov.b32 	%r787, 2;
	mov.b32 	%r788, 3;
	// begin inline asm
	lop3.b32 %r1300, %r786, %r787, %r788, 0x7F;
	// end inline asm
	bra.uni 	$L__BB5_768;
$L__BB5_640:
	mov.b32 	%r778, 1;
	mov.b32 	%r779, 2;
	mov.b32 	%r780, 3;
	// begin inline asm
	lop3.b32 %r1300, %r778, %r779, %r780, 0x81;
	// end inline asm
	bra.uni 	$L__BB5_768;
$L__BB5_641:
	mov.b32 	%r774, 1;
	mov.b32 	%r775, 2;
	mov.b32 	%r776, 3;
	// begin inline asm
	lop3.b32 %r1300, %r774, %r775, %r776, 0x82;
	// end inline asm
	bra.uni 	$L__BB5_768;
$L__BB5_642:
	setp.eq.s16 	%p376, %rs10, 130;
	@%p376 bra 	$L__BB5_641;
	mov.b32 	%r770, 1;
	mov.b32 	%r771, 2;
	mov.b32 	%r772, 3;
	// begin inline asm
	lop3.b32 %r1300, %r770, %r771, %r772, 0x83;
	// end inline asm
	bra.uni 	$L__BB5_768;
$L__BB5_644:
	mov.b32 	%r762, 1;
	mov.b32 	%r763, 2;
	mov.b32 	%r764, 3;
	// begin inline asm
	lop3.b32 %r1300, %r762, %r763, %r764, 0x85;
	// end inline asm
	bra.uni 	$L__BB5_768;
$L__BB5_645:
	mov.b32 	%r758, 1;
	mov.b32 	%r759, 2;
	mov.b32 	%r760, 3;
	// begin inline asm
	lop3.b32 %r1300, %r758, %r759, %r760, 0x86;
	// end inline asm
	bra.uni 	$L__BB5_768;
$L__BB5_646:
	setp.eq.s16 	%p373, %rs10, 134;
	@%p373 bra 	$L__BB5_645;
	mov.b32 	%r754, 1;
	mov.b32 	%r755, 2;
	mov.b32 	%r756, 3;
	// begin inline asm
	lop3.b32 %r1300, %r754, %r755, %r756, 0x87;
	// end inline asm
	bra.uni 	$L__BB5_768;
$L__BB5_648:
	mov.b32 	%r746, 1;
	mov.b32 	%r747, 2;
	mov.b32 	%r748, 3;
	// begin inline asm
	lop3.b32 %r1300, %r746, %r747, %r748, 0x89;
	// end inline asm
	bra.uni 	$L__BB5_768;
$L__BB5_649:
	mov.b32 	%r742, 1;
	mov.b32 	%r743, 2;
	mov.b32 	%r744, 3;
	// begin inline asm
	lop3.b32 %r1300, %r742, %r743, %r744, 0x8A;
	// end inline asm
	bra.uni 	$L__BB5_768;
$L__BB5_650:
	setp.eq.s16 	%p369, %rs10, 138;
	@%p369 bra 	$L__BB5_649;
	mov.b32 	%r738, 1;
	mov.b32 	%r739, 2;
	mov.b32 	%r740, 3;
	// begin inline asm
	lop3.b32 %r1300, %r738, %r739, %r740, 0x8B;
	// end inline asm
	bra.uni 	$L__BB5_768;
$L__BB5_652:
	mov.b32 	%r730, 1;
	mov.b32 	%r731, 2;
	mov.b32 	%r732, 3;
	// begin inline asm
	lop3.b32 %r1300, %r730, %r731, %r732, 0x8D;
	// end inline asm
	bra.uni 	$L__BB5_768;
$L__BB5_653:
	mov.b32 	%r726, 1;
	mov.b32 	%r727, 2;
	mov.b32 	%r728, 3;
	// begin inline asm
	lop3.b32 %r1300, %r726, %r727, %r728, 0x8E;
	// end inline asm
	bra.uni 	$L__BB5_768;
$L__BB5_654:
	setp.eq.s16 	%p366, %rs10, 142;
	@%p366 bra 	$L__BB5_653;
	mov.b32 	%r722, 1;
	mov.b32 	%r723, 2;
	mov.b32 	%r724, 3;
	// begin inline asm
	lop3.b32 %r1300, %r722, %r723, %r724, 0x8F;
	// end inline asm
	bra.uni 	$L__BB5_768;
$L__BB5_656:
	mov.b32 	%r714, 1;
	mov.b32 	%r715, 2;
	mov.b32 	%r716, 3;
	// begin inline asm
	lop3.b32 %r1300, %r714, %r715, %r716, 0x91;
	// end inline asm
	bra.uni 	$L__BB5_768;
$L__BB5_657:
	mov.b32 	%r710, 1;
	mov.b32 	%r711, 2;
	mov.b32 	%r712, 3;
	// begin inline asm
	lop3.b32 %r1300, %r710, %r711, %r712, 0x92;
	// end inline asm
	bra.uni 	$L__BB5_768;
$L__BB5_658:
	setp.eq.s16 	%p361, %rs10, 146;
	@%p361 bra 	$L__BB5_657;
	mov.b32 	%r706, 1;
	mov.b32 	%r707, 2;
	mov.b32 	%r708, 3;
	// begin inline asm
	lop3.b32 %r1300, %r706, %r707, %r708, 0x93;
	// end inline asm
	bra.uni 	$L__BB5_768;
$L__BB5_660:
	mov.b32 	%r698, 1;
	mov.b32 	%r699, 2;
	mov.b32 	%r700, 3;
	// begin inline asm
	lop3.b32 %r1300, %r698, %r699, %r700, 0x95;
	// end inline asm
	bra.uni 	$L__BB5_768;
$L__BB5_661:
	mov.b32 	%r694, 1;
	mov.b32 	%r695, 2;
	mov.b32 	%r696, 3;
	// begin inline asm
	lop3.b32 %r1300, %r694, %r695, %r696, 0x96;
	// end inline asm
	bra.uni 	$L__BB5_768;
$L__BB5_662:
	setp.eq.s16 	%p358, %rs10, 150;
	@%p358 bra 	$L__BB5_661;
	mov.b32 	%r690, 1;
	mov.b32 	%r691, 2;
	mov.b32 	%r692, 3;
	// begin inline asm
	lop3.b32 %r1300, %r690, %r691, %r692, 0x97;
	// end inline asm
	bra.uni 	$L__BB5_768;
$L__BB5_664:
	mov.b32 	%r682, 1;
	mov.b32 	%r683, 2;
	mov.b32 	%r684, 3;
	// begin inline asm
	lop3.b32 %r1300, %r682, %r683, %r684, 0x99;
	// end inline asm
	bra.uni 	$L__BB5_768;
$L__BB5_665:
	mov.b32 	%r678, 1;
	mov.b32 	%r679, 2;
	mov.b32 	%r680, 3;
	// begin inline asm
	lop3.b32 %r1300, %r678, %r679, %r680, 0x9A;
	// end inline asm
	bra.uni 	$L__BB5_768;
$L__BB5_666:
	setp.eq.s16 	%p354, %rs10, 154;
	@%p354 bra 	$L__BB5_665;
	mov.b32 	%r674, 1;
	mov.b32 	%r675, 2;
	mov.b32 	%r676, 3;
	// begin inline asm
	lop3.b32 %r1300, %r674, %r675, %r676, 0x9B;
	// end inline asm
	bra.uni 	$L__BB5_768;
$L__BB5_668:
	mov.b32 	%r666, 1;
	mov.b32 	%r667, 2;
	mov.b32 	%r668, 3;
	// begin inline asm
	lop3.b32 %r1300, %r666, %r667, %r668, 0x9D;
	// end inline asm
	bra.uni 	$L__BB5_768;
$L__BB5_669:
	mov.b32 	%r662, 1;
	mov.b32 	%r663, 2;
	mov.b32 	%r664, 3;
	// begin inline asm
	lop3.b32 %r1300, %r662, %r663, %r664, 0x9E;
	// end inline asm
	bra.uni 	$L__BB5_768;
$L__BB5_670:
	setp.eq.s16 	%p351, %rs10, 158;
	@%p351 bra 	$L__BB5_669;
	mov.b32 	%r658, 1;
	mov.b32 	%r659, 2;
	mov.b32 	%r660, 3;
	// begin inline asm
	lop3.b32 %r1300, %r658, %r659, %r660, 0x9F;
	// end inline asm
	bra.uni 	$L__BB5_768;
$L__BB5_672:
	mov.b32 	%r650, 1;
	mov.b32 	%r651, 2;
	mov.b32 	%r652, 3;
	// begin inline asm
	lop3.b32 %r1300, %r650, %r651, %r652, 0xA1;
	// end inline asm
	bra.uni 	$L__BB5_768;
$L__BB5_673:
	mov.b32 	%r646, 1;
	mov.b32 	%r647, 2;
	mov.b32 	%r648, 3;
	// begin inline asm
	lop3.b32 %r1300, %r646, %r647, %r648, 0xA2;
	// end inline asm
	bra.uni 	$L__BB5_768;
$L__BB5_674:
	setp.eq.s16 	%p345, %rs10, 162;
	@%p345 bra 	$L__BB5_673;
	mov.b32 	%r642, 1;
	mov.b32 	%r643, 2;
	mov.b32 	%r644, 3;
	// begin inline asm
	lop3.b32 %r1300, %r642, %r643, %r644, 0xA3;
	// end inline asm
	bra.uni 	$L__BB5_768;
$L__BB5_676:
	mov.b32 	%r634, 1;
	mov.b32 	%r635, 2;
	mov.b32 	%r636, 3;
	// begin inline asm
	lop3.b32 %r1300, %r634, %r635, %r636, 0xA5;
	// end inline asm
	bra.uni 	$L__BB5_768;
$L__BB5_677:
	mov.b32 	%r630, 1;
	mov.b32 	%r631, 2;
	mov.b32 	%r632, 3;
	// begin inline asm
	lop3.b32 %r1300, %r630, %r631, %r632, 0xA6;
	// end inline asm
	bra.uni 	$L__BB5_768;
$L__BB5_678:
	setp.eq.s16 	%p342, %rs10, 166;
	@%p342 bra 	$L__BB5_677;
	mov.b32 	%r626, 1;
	mov.b32 	%r627, 2;
	mov.b32 	%r628, 3;
	// begin inline asm
	lop3.b32 %r1300, %r626, %r627, %r628, 0xA7;
	// end inline asm
	bra.uni 	$L__BB5_768;
$L__BB5_680:
	mov.b32 	%r618, 1;
	mov.b32 	%r619, 2;
	mov.b32 	%r620, 3;
	// begin inline asm
	lop3.b32 %r1300, %r618, %r619, %r620, 0xA9;
	// end inline asm
	bra.uni 	$L__BB5_768;
$L__BB5_681:
	mov.b32 	%r614, 1;
	mov.b32 	%r615, 2;
	mov.b32 	%r616, 3;
	// begin inline asm
	lop3.b32 %r1300, %r614, %r615, %r616, 0xAA;
	// end inline asm
	bra.uni 	$L__BB5_768;
$L__BB5_682:
	setp.eq.s16 	%p338, %rs10, 170;
	@%p338 bra 	$L__BB5_681;
	mov.b32 	%r610, 1;
	mov.b32 	%r611, 2;
	mov.b32 	%r612, 3;
	// begin inline asm
	lop3.b32 %r1300, %r610, %r611, %r612, 0xAB;
	// end inline asm
	bra.uni 	$L__BB5_768;
$L__BB5_684:
	mov.b32 	%r602, 1;
	mov.b32 	%r603, 2;
	mov.b32 	%r604, 3;
	// begin inline asm
	lop3.b32 %r1300, %r602, %r603, %r604, 0xAD;
	// end inline asm
	bra.uni 	$L__BB5_768;
$L__BB5_685:
	mov.b32 	%r598, 1;
	mov.b32 	%r599, 2;
	mov.b32 	%r600, 3;
	// begin inline asm
	lop3.b32 %r1300, %r598, %r599, %r600, 0xAE;
	// end inline asm
	bra.uni 	$L__BB5_768;
$L__BB5_686:
	setp.eq.s16 	%p335, %rs10, 174;
	@%p335 bra 	$L__BB5_685;
	mov.b32 	%r594, 1;
	mov.b32 	%r595, 2;
	mov.b32 	%r596, 3;
	// begin inline asm
	lop3.b32 %r1300, %r594, %r595, %r596, 0xAF;
	// end inline asm
	bra.uni 	$L__BB5_768;
$L__BB5_688:
	mov.b32 	%r586, 1;
	mov.b32 	%r587, 2;
	mov.b32 	%r588, 3;
	// begin inline asm
	lop3.b32 %r1300, %r586, %r587, %r588, 0xB1;
	// end inline asm
	bra.uni 	$L__BB5_768;
$L__BB5_689:
	mov.b32 	%r582, 1;
	mov.b32 	%r583, 2;
	mov.b32 	%r584, 3;
	// begin inline asm
	lop3.b32 %r1300, %r582, %r583, %r584, 0xB2;
	// end inline asm
	bra.uni 	$L__BB5_768;
$L__BB5_690:
	setp.eq.s16 	%p330, %rs10, 178;
	@%p330 bra 	$L__BB5_689;
	mov.b32 	%r578, 1;
	mov.b32 	%r579, 2;
	mov.b32 	%r580, 3;
	// begin inline asm
	lop3.b32 %r1300, %r578, %r579, %r580, 0xB3;
	// end inline asm
	bra.uni 	$L__BB5_768;
$L__BB5_692:
	mov.b32 	%r570, 1;
	mov.b32 	%r571, 2;
	mov.b32 	%r572, 3;
	// begin inline asm
	lop3.b32 %r1300, %r570, %r571, %r572, 0xB5;
	// end inline asm
	bra.uni 	$L__BB5_768;
$L__BB5_693:
	mov.b32 	%r566, 1;
	mov.b32 	%r567, 2;
	mov.b32 	%r568, 3;
	// begin inline asm
	lop3.b32 %r1300, %r566, %r567, %r568, 0xB6;
	// end inline asm
	bra.uni 	$L__BB5_768;
$L__BB5_694:
	setp.eq.s16 	%p327, %rs10, 182;
	@%p327 bra 	$L__BB5_693;
	mov.b32 	%r562, 1;
	mov.b32 	%r563, 2;
	mov.b32 	%r564, 3;
	// begin inline asm
	lop3.b32 %r1300, %r562, %r563, %r564, 0xB7;
	// end inline asm
	bra.uni 	$L__BB5_768;
$L__BB5_696:
	mov.b32 	%r554, 1;
	mov.b32 	%r555, 2;
	mov.b32 	%r556, 3;
	// begin inline asm
	lop3.b32 %r1300, %r554, %r555, %r556, 0xB9;
	// end inline asm
	bra.uni 	$L__BB5_768;
$L__BB5_697:
	mov.b32 	%r550, 1;
	mov.b32 	%r551, 2;
	mov.b32 	%r552, 3;
	// begin inline asm
	lop3.b32 %r1300, %r550, %r551, %r552, 0xBA;
	// end inline asm
	bra.uni 	$L__BB5_768;
$L__BB5_698:
	setp.eq.s16 	%p323, %rs10, 186;
	@%p323 bra 	$L__BB5_697;
	mov.b32 	%r546, 1;
	mov.b32 	%r547, 2;
	mov.b32 	%r548, 3;
	// begin inline asm
	lop3.b32 %r1300, %r546, %r547, %r548, 0xBB;
	// end inline asm
	bra.uni 	$L__BB5_768;
$L__BB5_700:
	mov.b32 	%r538, 1;
	mov.b32 	%r539, 2;
	mov.b32 	%r540, 3;
	// begin inline asm
	lop3.b32 %r1300, %r538, %r539, %r540, 0xBD;
	// end inline asm
	bra.uni 	$L__BB5_768;
$L__BB5_701:
	mov.b32 	%r534, 1;
	mov.b32 	%r535, 2;
	mov.b32 	%r536, 3;
	// begin inline asm
	lop3.b32 %r1300, %r534, %r535, %r536, 0xBE;
	// end inline asm
	bra.uni 	$L__BB5_768;
$L__BB5_702:
	setp.eq.s16 	%p320, %rs10, 190;
	@%p320 bra 	$L__BB5_701;
	mov.b32 	%r530, 1;
	mov.b32 	%r531, 2;
	mov.b32 	%r532, 3;
	// begin inline asm
	lop3.b32 %r1300, %r530, %r531, %r532, 0xBF;
	// end inline asm
	bra.uni 	$L__BB5_768;
$L__BB5_704:
	mov.b32 	%r522, 1;
	mov.b32 	%r523, 2;
	mov.b32 	%r524, 3;
	// begin inline asm
	lop3.b32 %r1300, %r522, %r523, %r524, 0xC1;
	// end inline asm
	bra.uni 	$L__BB5_768;
$L__BB5_705:
	mov.b32 	%r518, 1;
	mov.b32 	%r519, 2;
	mov.b32 	%r520, 3;
	// begin inline asm
	lop3.b32 %r1300, %r518, %r519, %r520, 0xC2;
	// end inline asm
	bra.uni 	$L__BB5_768;
$L__BB5_706:
	setp.eq.s16 	%p313, %rs10, 194;
	@%p313 bra 	$L__BB5_705;
	mov.b32 	%r514, 1;
	mov.b32 	%r515, 2;
	mov.b32 	%r516, 3;
	// begin inline asm
	lop3.b32 %r1300, %r514, %r515, %r516, 0xC3;
	// end inline asm
	bra.uni 	$L__BB5_768;
$L__BB5_708:
	mov.b32 	%r506, 1;
	mov.b32 	%r507, 2;
	mov.b32 	%r508, 3;
	// begin inline asm
	lop3.b32 %r1300, %r506, %r507, %r508, 0xC5;
	// end inline asm
	bra.uni 	$L__BB5_768;
$L__BB5_709:
	mov.b32 	%r502, 1;
	mov.b32 	%r503, 2;
	mov.b32 	%r504, 3;
	// begin inline asm
	lop3.b32 %r1300, %r502, %r503, %r504, 0xC6;
	// end inline asm
	bra.uni 	$L__BB5_768;
$L__BB5_710:
	setp.eq.s16 	%p310, %rs10, 198;
	@%p310 bra 	$L__BB5_709;
	mov.b32 	%r498, 1;
	mov.b32 	%r499, 2;
	mov.b32 	%r500, 3;
	// begin inline asm
	lop3.b32 %r1300, %r498, %r499, %r500, 0xC7;
	// end inline asm
	bra.uni 	$L__BB5_768;
$L__BB5_712:
	mov.b32 	%r490, 1;
	mov.b32 	%r491, 2;
	mov.b32 	%r492, 3;
	// begin inline asm
	lop3.b32 %r1300, %r490, %r491, %r492, 0xC9;
	// end inline asm
	bra.uni 	$L__BB5_768;
$L__BB5_713:
	mov.b32 	%r486, 1;
	mov.b32 	%r487, 2;
	mov.b32 	%r488, 3;
	// begin inline asm
	lop3.b32 %r1300, %r486, %r487, %r488, 0xCA;
	// end inline asm
	bra.uni 	$L__BB5_768;
$L__BB5_714:
	setp.eq.s16 	%p306, %rs10, 202;
	@%p306 bra 	$L__BB5_713;
	mov.b32 	%r482, 1;
	mov.b32 	%r483, 2;
	mov.b32 	%r484, 3;
	// begin inline asm
	lop3.b32 %r1300, %r482, %r483, %r484, 0xCB;
	// end inline asm
	bra.uni 	$L__BB5_768;
$L__BB5_716:
	mov.b32 	%r474, 1;
	mov.b32 	%r475, 2;
	mov.b32 	%r476, 3;
	// begin inline asm
	lop3.b32 %r1300, %r474, %r475, %r476, 0xCD;
	// end inline asm
	bra.uni 	$L__BB5_768;
$L__BB5_717:
	mov.b32 	%r470, 1;
	mov.b32 	%r471, 2;
	mov.b32 	%r472, 3;
	// begin inline asm
	lop3.b32 %r1300, %r470, %r471, %r472, 0xCE;
	// end inline asm
	bra.uni 	$L__BB5_768;
$L__BB5_718:
	setp.eq.s16 	%p303, %rs10, 206;
	@%p303 bra 	$L__BB5_717;
	mov.b32 	%r466, 1;
	mov.b32 	%r467, 2;
	mov.b32 	%r468, 3;
	// begin inline asm
	lop3.b32 %r1300, %r466, %r467, %r468, 0xCF;
	// end inline asm
	bra.uni 	$L__BB5_768;
$L__BB5_720:
	mov.b32 	%r458, 1;
	mov.b32 	%r459, 2;
	mov.b32 	%r460, 3;
	// begin inline asm
	lop3.b32 %r1300, %r458, %r459, %r460, 0xD1;
	// end inline asm
	bra.uni 	$L__BB5_768;
$L__BB5_721:
	mov.b32 	%r454, 1;
	mov.b32 	%r455, 2;
	mov.b32 	%r456, 3;
	// begin inline asm
	lop3.b32 %r1300, %r454, %r455, %r456, 0xD2;
	// end inline asm
	bra.uni 	$L__BB5_768;
$L__BB5_722:
	setp.eq.s16 	%p298, %rs10, 210;
	@%p298 bra 	$L__BB5_721;
	mov.b32 	%r450, 1;
	mov.b32 	%r451, 2;
	mov.b32 	%r452, 3;
	// begin inline asm
	lop3.b32 %r1300, %r450, %r451, %r452, 0xD3;
	// end inline asm
	bra.uni 	$L__BB5_768;
$L__BB5_724:
	mov.b32 	%r442, 1;
	mov.b32 	%r443, 2;
	mov.b32 	%r444, 3;
	// begin inline asm
	lop3.b32 %r1300, %r442, %r443, %r444, 0xD5;
	// end inline asm
	bra.uni 	$L__BB5_768;
$L__BB5_725:
	mov.b32 	%r438, 1;
	mov.b32 	%r439, 2;
	mov.b32 	%r440, 3;
	// begin inline asm
	lop3.b32 %r1300, %r438, %r439, %r440, 0xD6;
	// end inline asm
	bra.uni 	$L__BB5_768;
$L__BB5_726:
	setp.eq.s16 	%p295, %rs10, 214;
	@%p295 bra 	$L__BB5_725;
	mov.b32 	%r434, 1;
	mov.b32 	%r435, 2;
	mov.b32 	%r436, 3;
	// begin inline asm
	lop3.b32 %r1300, %r434, %r435, %r436, 0xD7;
	// end inline asm
	bra.uni 	$L__BB5_768;
$L__BB5_728:
	mov.b32 	%r426, 1;
	mov.b32 	%r427, 2;
	mov.b32 	%r428, 3;
	// begin inline asm
	lop3.b32 %r1300, %r426, %r427, %r428, 0xD9;
	// end inline asm
	bra.uni 	$L__BB5_768;
$L__BB5_729:
	mov.b32 	%r422, 1;
	mov.b32 	%r423, 2;
	mov.b32 	%r424, 3;
	// begin inline asm
	lop3.b32 %r1300, %r422, %r423, %r424, 0xDA;
	// end inline asm
	bra.uni 	$L__BB5_768;
$L__BB5_730:
	setp.eq.s16 	%p291, %rs10, 218;
	@%p291 bra 	$L__BB5_729;
	mov.b32 	%r418, 1;
	mov.b32 	%r419, 2;
	mov.b32 	%r420, 3;
	// begin inline asm
	lop3.b32 %r1300, %r418, %r419, %r420, 0xDB;
	// end inline asm
	bra.uni 	$L__BB5_768;
$L__BB5_732:
	mov.b32 	%r410, 1;
	mov.b32 	%r411, 2;
	mov.b32 	%r412, 3;
	// begin inline asm
	lop3.b32 %r1300, %r410, %r411, %r412, 0xDD;
	// end inline asm
	bra.uni 	$L__BB5_768;
$L__BB5_733:
	mov.b32 	%r406, 1;
	mov.b32 	%r407, 2;
	mov.b32 	%r408, 3;
	// begin inline asm
	lop3.b32 %r1300, %r406, %r407, %r408, 0xDE;
	// end inline asm
	bra.uni 	$L__BB5_768;
$L__BB5_734:
	setp.eq.s16 	%p288, %rs10, 222;
	@%p288 bra 	$L__BB5_733;
	mov.b32 	%r402, 1;
	mov.b32 	%r403, 2;
	mov.b32 	%r404, 3;
	// begin inline asm
	lop3.b32 %r1300, %r402, %r403, %r404, 0xDF;
	// end inline asm
	bra.uni 	$L__BB5_768;
$L__BB5_736:
	mov.b32 	%r394, 1;
	mov.b32 	%r395, 2;
	mov.b32 	%r396, 3;
	// begin inline asm
	lop3.b32 %r1300, %r394, %r395, %r396, 0xE1;
	// end inline asm
	bra.uni 	$L__BB5_768;
$L__BB5_737:
	mov.b32 	%r390, 1;
	mov.b32 	%r391, 2;
	mov.b32 	%r392, 3;
	// begin inline asm
	lop3.b32 %r1300, %r390, %r391, %r392, 0xE2;
	// end inline asm
	bra.uni 	$L__BB5_768;
$L__BB5_738:
	setp.eq.s16 	%p282, %rs10, 226;
	@%p282 bra 	$L__BB5_737;
	mov.b32 	%r386, 1;
	mov.b32 	%r387, 2;
	mov.b32 	%r388, 3;
	// begin inline asm
	lop3.b32 %r1300, %r386, %r387, %r388, 0xE3;
	// end inline asm
	bra.uni 	$L__BB5_768;
$L__BB5_740:
	mov.b32 	%r378, 1;
	mov.b32 	%r379, 2;
	mov.b32 	%r380, 3;
	// begin inline asm
	lop3.b32 %r1300, %r378, %r379, %r380, 0xE5;
	// end inline asm
	bra.uni 	$L__BB5_768;
$L__BB5_741:
	mov.b32 	%r374, 1;
	mov.b32 	%r375, 2;
	mov.b32 	%r376, 3;
	// begin inline asm
	lop3.b32 %r1300, %r374, %r375, %r376, 0xE6;
	// end inline asm
	bra.uni 	$L__BB5_768;
$L__BB5_742:
	setp.eq.s16 	%p279, %rs10, 230;
	@%p279 bra 	$L__BB5_741;
	mov.b32 	%r370, 1;
	mov.b32 	%r371, 2;
	mov.b32 	%r372, 3;
	// begin inline asm
	lop3.b32 %r1300, %r370, %r371, %r372, 0xE7;
	// end inline asm
	bra.uni 	$L__BB5_768;
$L__BB5_744:
	mov.b32 	%r362, 1;
	mov.b32 	%r363, 2;
	mov.b32 	%r364, 3;
	// begin inline asm
	lop3.b32 %r1300, %r362, %r363, %r364, 0xE9;
	// end inline asm
	bra.uni 	$L__BB5_768;
$L__BB5_745:
	mov.b32 	%r358, 1;
	mov.b32 	%r359, 2;
	mov.b32 	%r360, 3;
	// begin inline asm
	lop3.b32 %r1300, %r358, %r359, %r360, 0xEA;
	// end inline asm
	bra.uni 	$L__BB5_768;
$L__BB5_746:
	setp.eq.s16 	%p275, %rs10, 234;
	@%p275 bra 	$L__BB5_745;
	mov.b32 	%r354, 1;
	mov.b32 	%r355, 2;
	mov.b32 	%r356, 3;
	// begin inline asm
	lop3.b32 %r1300, %r354, %r355, %r356, 0xEB;
	// end inline asm
	bra.uni 	$L__BB5_768;
$L__BB5_748:
	mov.b32 	%r346, 1;
	mov.b32 	%r347, 2;
	mov.b32 	%r348, 3;
	// begin inline asm
	lop3.b32 %r1300, %r346, %r347, %r348, 0xED;
	// end inline asm
	bra.uni 	$L__BB5_768;
$L__BB5_749:
	mov.b32 	%r342, 1;
	mov.b32 	%r343, 2;
	mov.b32 	%r344, 3;
	// begin inline asm
	lop3.b32 %r1300, %r342, %r343, %r344, 0xEE;
	// end inline asm
	bra.uni 	$L__BB5_768;
$L__BB5_750:
	setp.eq.s16 	%p272, %rs10, 238;
	@%p272 bra 	$L__BB5_749;
	mov.b32 	%r338, 1;
	mov.b32 	%r339, 2;
	mov.b32 	%r340, 3;
	// begin inline asm
	lop3.b32 %r1300, %r338, %r339, %r340, 0xEF;
	// end inline asm
	bra.uni 	$L__BB5_768;
$L__BB5_752:
	mov.b32 	%r330, 1;
	mov.b32 	%r331, 2;
	mov.b32 	%r332, 3;
	// begin inline asm
	lop3.b32 %r1300, %r330, %r331, %r332, 0xF1;
	// end inline asm
	bra.uni 	$L__BB5_768;
$L__BB5_753:
	mov.b32 	%r326, 1;
	mov.b32 	%r327, 2;
	mov.b32 	%r328, 3;
	// begin inline asm
	lop3.b32 %r1300, %r326, %r327, %r328, 0xF2;
	// end inline asm
	bra.uni 	$L__BB5_768;
$L__BB5_754:
	setp.eq.s16 	%p267, %rs10, 242;
	@%p267 bra 	$L__BB5_753;
	mov.b32 	%r322, 1;
	mov.b32 	%r323, 2;
	mov.b32 	%r324, 3;
	// begin inline asm
	lop3.b32 %r1300, %r322, %r323, %r324, 0xF3;
	// end inline asm
	bra.uni 	$L__BB5_768;
$L__BB5_756:
	mov.b32 	%r314, 1;
	mov.b32 	%r315, 2;
	mov.b32 	%r316, 3;
	// begin inline asm
	lop3.b32 %r1300, %r314, %r315, %r316, 0xF5;
	// end inline asm
	bra.uni 	$L__BB5_768;
$L__BB5_757:
	mov.b32 	%r310, 1;
	mov.b32 	%r311, 2;
	mov.b32 	%r312, 3;
	// begin inline asm
	lop3.b32 %r1300, %r310, %r311, %r312, 0xF6;
	// end inline asm
	bra.uni 	$L__BB5_768;
$L__BB5_758:
	setp.eq.s16 	%p264, %rs10, 246;
	@%p264 bra 	$L__BB5_757;
	mov.b32 	%r306, 1;
	mov.b32 	%r307, 2;
	mov.b32 	%r308, 3;
	// begin inline asm
	lop3.b32 %r1300, %r306, %r307, %r308, 0xF7;
	// end inline asm
	bra.uni 	$L__BB5_768;
$L__BB5_760:
	mov.b32 	%r298, 1;
	mov.b32 	%r299, 2;
	mov.b32 	%r300, 3;
	// begin inline asm
	lop3.b32 %r1300, %r298, %r299, %r300, 0xF9;
	// end inline asm
	bra.uni 	$L__BB5_768;
$L__BB5_761:
	mov.b32 	%r294, 1;
	mov.b32 	%r295, 2;
	mov.b32 	%r296, 3;
	// begin inline asm
	lop3.b32 %r1300, %r294, %r295, %r296, 0xFA;
	// end inline asm
	bra.uni 	$L__BB5_768;
$L__BB5_762:
	setp.eq.s16 	%p260, %rs10, 250;
	@%p260 bra 	$L__BB5_761;
	mov.b32 	%r290, 1;
	mov.b32 	%r291, 2;
	mov.b32 	%r292, 3;
	// begin inline asm
	lop3.b32 %r1300, %r290, %r291, %r292, 0xFB;
	// end inline asm
	bra.uni 	$L__BB5_768;
$L__BB5_764:
	mov.b32 	%r282, 1;
	mov.b32 	%r283, 2;
	mov.b32 	%r284, 3;
	// begin inline asm
	lop3.b32 %r1300, %r282, %r283, %r284, 0xFD;
	// end inline asm
	bra.uni 	$L__BB5_768;
$L__BB5_765:
	mov.b32 	%r278, 1;
	mov.b32 	%r279, 2;
	mov.b32 	%r280, 3;
	// begin inline asm
	lop3.b32 %r1300, %r278, %r279, %r280, 0xFE;
	// end inline asm
	bra.uni 	$L__BB5_768;
$L__BB5_766:
	setp.eq.s16 	%p257, %rs10, 254;
	@%p257 bra 	$L__BB5_765;
	mov.b32 	%r274, 1;
	mov.b32 	%r275, 2;
	mov.b32 	%r276, 3;
	// begin inline asm
	lop3.b32 %r273, %r274, %r275, %r276, 0xFF;
	// end inline asm
	mov.u32 	%r1300, %r273;
$L__BB5_768:
	setp.ne.s32 	%p505, %r1299, %r1300;
	@%p505 bra 	$L__BB5_770;
	add.s32 	%r1298, %r1301, 1;
	setp.ne.s32 	%p506, %r1298, 256;
	mov.b32 	%r1301, 0;
	@%p506 bra 	$L__BB5_1;
$L__BB5_770:
	cvta.to.global.u64 	%rd2, %rd1;
	st.global.u32 	[%rd2], %r1301;
	ret;

}


// ===== COMPILED SASS (sm_100) =====

	.target	sm_100

	.elftype	@"ET_EXEC"


//--------------------- .note.nv.tkinfo           --------------------------
	.section	.note.nv.tkinfo,"",@"SHT_NOTE"
	.sectionflags	@"SHF_NOTE_NV_TKINFO"
	.tkinfo
        /*0018*/ 	.word	0x00000002
        /*0030*/ 	.string	""
        /*0030*/ 	.string	"ptxas"
        /*0030*/ 	.string	"Cuda compilation tools, release 13.0, V13.0.88"
        /*0030*/ 	.string	"Build cuda_13.0.r13.0/compiler.36424714_0"
        /*0030*/ 	.string	"-arch sm_100 -m 64 "



//--------------------- .note.nv.cuinfo           --------------------------
	.section	.note.nv.cuinfo,"",@"SHT_NOTE"
	.sectionflags	@"SHF_NOTE_NV_CUINFO"
        /*0018*/ 	.short	0x0002
        /*001a*/ 	.short	0x0064
        /*001c*/ 	.short	0x0082
	.zero		2


//--------------------- .nv.info                  --------------------------
	.section	.nv.info,"",@"SHT_CUDA_INFO"
	.align	4


	//----- nvinfo : EIATTR_REGCOUNT
	.align		4
        /*0000*/ 	.byte	0x04, 0x2f
        /*0002*/ 	.short	(.L_2 - .L_1)
	.align		4
.L_1:
        /*0004*/ 	.word	index@(_Z14floating_pointPi)
        /*0008*/ 	.word	0x00000006


	//----- nvinfo : EIATTR_FRAME_SIZE
	.align		4
.L_2:
        /*000c*/ 	.byte	0x04, 0x11
        /*000e*/ 	.short	(.L_4 - .L_3)
	.align		4
.L_3:
        /*0010*/ 	.word	index@(_Z14floating_pointPi)
        /*0014*/ 	.word	0x00000000


	//----- nvinfo : EIATTR_REGCOUNT
	.align		4
.L_4:
        /*0018*/ 	.byte	0x04, 0x2f
        /*001a*/ 	.short	(.L_6 - .L_5)
	.align		4
.L_5:
        /*001c*/ 	.word	index@(_Z15integer_literalPi)
        /*0020*/ 	.word	0x00000006


	//----- nvinfo : EIATTR_FRAME_SIZE
	.align		4
.L_6:
        /*0024*/ 	.byte	0x04, 0x11
        /*0026*/ 	.short	(.L_8 - .L_7)
	.align		4
.L_7:
        /*0028*/ 	.word	index@(_Z15integer_literalPi)
        /*002c*/ 	.word	0x00000000


	//----- nvinfo : EIATTR_REGCOUNT
	.align		4
.L_8:
        /*0030*/ 	.byte	0x04, 0x2f
        /*0032*/ 	.short	(.L_10 - .L_9)
	.align		4
.L_9:
        /*0034*/ 	.word	index@(_Z10expressionPi)
        /*0038*/ 	.word	0x00000006


	//----- nvinfo : EIATTR_FRAME_SIZE
	.align		4
.L_10:
        /*003c*/ 	.byte	0x04, 0x11
        /*003e*/ 	.short	(.L_12 - .L_11)
	.align		4
.L_11:
        /*0040*/ 	.word	index@(_Z10expressionPi)
        /*0044*/ 	.word	0x00000000


	//----- nvinfo : EIATTR_REGCOUNT
	.align		4
.L_12:
        /*0048*/ 	.byte	0x04, 0x2f
        /*004a*/ 	.short	(.L_14 - .L_13)
	.align		4
.L_13:
        /*004c*/ 	.word	index@(_Z11declarationPi)
        /*0050*/ 	.word	0x00000006


	//----- nvinfo : EIATTR_FRAME_SIZE
	.align		4
.L_14:
        /*0054*/ 	.byte	0x04, 0x11
        /*0056*/ 	.short	(.L_16 - .L_15)
	.align		4
.L_15:
        /*0058*/ 	.word	index@(_Z11declarationPi)
        /*005c*/ 	.word	0x00000000


	//----- nvinfo : EIATTR_REGCOUNT
	.align		4
.L_16:
        /*0060*/ 	.byte	0x04, 0x2f
        /*0062*/ 	.short	(.L_18 - .L_17)
	.align		4
.L_17:
        /*0064*/ 	.word	index@(_Z4setpPi)
        /*0068*/ 	.word	0x00000018


	//----- nvinfo : EIATTR_FRAME_SIZE
	.align		4
.L_18:
        /*006c*/ 	.byte	0x04, 0x11
        /*006e*/ 	.short	(.L_20 - .L_19)
	.align		4
.L_19:
        /*0070*/ 	.word	index@(_Z4setpPi)
        /*0074*/ 	.word	0x00000000


	//----- nvinfo : EIATTR_REGCOUNT
	.align		4
.L_20:
        /*0078*/ 	.byte	0x04, 0x2f
        /*007a*/ 	.short	(.L_22 - .L_21)
	.align		4
.L_21:
        /*007c*/ 	.word	index@(_Z4lop3Pi)
        /*0080*/ 	.word	0x00000007


	//----- nvinfo : EIATTR_FRAME_SIZE
	.align		4
.L_22:
        /*0084*/ 	.byte	0x04, 0x11
        /*0086*/ 	.short	(.L_24 - .L_23)
	.align		4
.L_23:
        /*0088*/ 	.word	index@(_Z4lop3Pi)
        /*008c*/ 	.word	0x00000000


	//----- nvinfo : EIATTR_MIN_STACK_SIZE
	.align		4
.L_24:
        /*0090*/ 	.byte	0x04, 0x12
        /*0092*/ 	.short	(.L_26 - .L_25)
	.align		4
.L_25:
        /*0094*/ 	.word	index@(_Z4lop3Pi)
        /*0098*/ 	.word	0x00000000


	//----- nvinfo : EIATTR_MIN_STACK_SIZE
	.align		4
.L_26:
        /*009c*/ 	.byte	0x04, 0x12
        /*009e*/ 	.short	(.L_28 - .L_27)
	.align		4
.L_27:
        /*00a0*/ 	.word	index@(_Z4setpPi)
        /*00a4*/ 	.word	0x00000000


	//----- nvinfo : EIATTR_MIN_STACK_SIZE
	.align		4
.L_28:
        /*00a8*/ 	.byte	0x04, 0x12
        /*00aa*/ 	.short	(.L_30 - .L_29)
	.align		4
.L_29:
        /*00ac*/ 	.word	index@(_Z11declarationPi)
        /*00b0*/ 	.word	0x00000000


	//----- nvinfo : EIATTR_MIN_STACK_SIZE
	.align		4
.L_30:
        /*00b4*/ 	.byte	0x04, 0x12
        /*00b6*/ 	.short	(.L_32 - .L_31)
	.align		4
.L_31:
        /*00b8*/ 	.word	index@(_Z10expressionPi)
        /*00bc*/ 	.word	0x00000000


	//----- nvinfo : EIATTR_MIN_STACK_SIZE
	.align		4
.L_32:
        /*00c0*/ 	.byte	0x04, 0x12
        /*00c2*/ 	.short	(.L_34 - .L_33)
	.align		4
.L_33:
        /*00c4*/ 	.word	index@(_Z15integer_literalPi)
        /*00c8*/ 	.word	0x00000000


	//----- nvinfo : EIATTR_MIN_STACK_SIZE
	.align		4
.L_34:
        /*00cc*/ 	.byte	0x04, 0x12
        /*00ce*/ 	.short	(.L_36 - .L_35)
	.align		4
.L_35:
        /*00d0*/ 	.word	index@(_Z14floating_pointPi)
        /*00d4*/ 	.word	0x00000000
.L_36:


//--------------------- .nv.compat                --------------------------
	.section	.nv.compat,"",@"SHT_CUDA_COMPAT_INFO"
	.align	4
        /*0000*/ 	.byte	0x02, 0x09, 0x00, 0x00, 0x02, 0x02, 0x01, 0x00, 0x02, 0x05, 0x05, 0x00, 0x03, 0x07, 0x01, 0x01
        /*0010*/ 	.byte	0x02, 0x03, 0x00, 0x00, 0x02, 0x06, 0x01, 0x00, 0x04, 0x0b, 0x08, 0x00, 0x09, 0x00, 0x00, 0x00
        /*0020*/ 	.byte	0x00, 0x00, 0x00, 0x00


//--------------------- .nv.info._Z4lop3Pi        --------------------------
	.section	.nv.info._Z4lop3Pi,"",@"SHT_CUDA_INFO"
	.sectionflags	@""
	.align	4


	//----- nvinfo : EIATTR_CUDA_API_VERSION
	.align		4
        /*0000*/ 	.byte	0x04, 0x37
        /*0002*/ 	.short	(.L_38 - .L_37)
.L_37:
        /*0004*/ 	.word	0x00000082


	//----- nvinfo : EIATTR_KPARAM_INFO
	.align		4
.L_38:
        /*0008*/ 	.byte	0x04, 0x17
        /*000a*/ 	.short	(.L_40 - .L_39)
.L_39:
        /*000c*/ 	.word	0x00000000
        /*0010*/ 	.short	0x0000
        /*0012*/ 	.short	0x0000
        /*0014*/ 	.byte	0x00, 0xf5, 0x21, 0x00


	//----- nvinfo : EIATTR_SPARSE_MMA_MASK
	.align		4
.L_40:
        /*0018*/ 	.byte	0x03, 0x50
        /*001a*/ 	.short	0x0000


	//----- nvinfo : EIATTR_MAXREG_COUNT
	.align		4
        /*001c*/ 	.byte	0x03, 0x1b
        /*001e*/ 	.short	0x00ff


	//----- nvinfo : EIATTR_MERCURY_ISA_VERSION
	.align		4
        /*0020*/ 	.byte	0x03, 0x5f
        /*0022*/ 	.short	0x0101


	//----- nvinfo : EIATTR_VRC_CTA_INIT_COUNT
	.align		4
        /*0024*/ 	.byte	0x02, 0x4a
	.zero		1
	.zero		1


	//----- nvinfo : EIATTR_EXIT_INSTR_OFFSETS
	.align		4
        /*0028*/ 	.byte	0x04, 0x1c
        /*002a*/ 	.short	(.L_42 - .L_41)


	//   ....[0]....
.L_41:
        /*002c*/ 	.word	0x000068a0


	//----- nvinfo : EIATTR_CBANK_PARAM_SIZE
	.align		4
.L_42:
        /*0030*/ 	.byte	0x03, 0x19
        /*0032*/ 	.short	0x0008


	//----- nvinfo : EIATTR_PARAM_CBANK
	.align		4
        /*0034*/ 	.byte	0x04, 0x0a
        /*0036*/ 	.short	(.L_44 - .L_43)
	.align		4
.L_43:
        /*0038*/ 	.word	index@(.nv.constant0._Z4lop3Pi)
        /*003c*/ 	.short	0x0380
        /*003e*/ 	.short	0x0008


	//----- nvinfo : EIATTR_SW_WAR
	.align		4
.L_44:
        /*0040*/ 	.byte	0x04, 0x36
        /*0042*/ 	.short	(.L_46 - .L_45)
.L_45:
        /*0044*/ 	.word	0x00000008
.L_46:


//--------------------- .nv.info._Z4setpPi        --------------------------
	.section	.nv.info._Z4setpPi,"",@"SHT_CUDA_INFO"
	.sectionflags	@""
	.align	4


	//----- nvinfo : EIATTR_CUDA_API_VERSION
	.align		4
        /*0000*/ 	.byte	0x04, 0x37
        /*0002*/ 	.short	(.L_48 - .L_47)
.L_47:
        /*0004*/ 	.word	0x00000082


	//----- nvinfo : EIATTR_KPARAM_INFO
	.align		4
.L_48:
        /*0008*/ 	.byte	0x04, 0x17
        /*000a*/ 	.short	(.L_50 - .L_49)
.L_49:
        /*000c*/ 	.word	0x00000000
        /*0010*/ 	.short	0x0000
        /*0012*/ 	.short	0x0000
        /*0014*/ 	.byte	0x00, 0xf5, 0x21, 0x00


	//----- nvinfo : EIATTR_SPARSE_MMA_MASK
	.align		4
.L_50:
        /*0018*/ 	.byte	0x03, 0x50
        /*001a*/ 	.short	0x0000


	//----- nvinfo : EIATTR_MAXREG_COUNT
	.align		4
        /*001c*/ 	.byte	0x03, 0x1b
        /*001e*/ 	.short	0x00ff


	//----- nvinfo : EIATTR_EXTERNS
	.align		4
        /*0020*/ 	.byte	0x04, 0x0f
        /*0022*/ 	.short	(.L_52 - .L_51)


	//   ....[0]....
	.align		4
.L_51:
        /*0024*/ 	.word	index@(vprintf)


	//----- nvinfo : EIATTR_MERCURY_ISA_VERSION
	.align		4
.L_52:
        /*0028*/ 	.byte	0x03, 0x5f
        /*002a*/ 	.short	0x0101


	//----- nvinfo : EIATTR_VRC_CTA_INIT_COUNT
	.align		4
        /*002c*/ 	.byte	0x02, 0x4a
	.zero		1
	.zero		1


	//----- nvinfo : EIATTR_SYSCALL_OFFSETS
	.align		4
        /*0030*/ 	.byte	0x04, 0x46
        /*0032*/ 	.short	(.L_54 - .L_53)


	//   ....[0]....
.L_53:
        /*0034*/ 	.word	0x000000e0


	//----- nvinfo : EIATTR_EXIT_INSTR_OFFSETS
	.align		4
.L_54:
        /*0038*/ 	.byte	0x04, 0x1c
        /*003a*/ 	.short	(.L_56 - .L_55)


	//   ....[0]....
.L_55:
        /*003c*/ 	.word	0x000000f0


	//   ....[1]....
        /*0040*/ 	.word	0x00000140


	//   ....[2]....
        /*0044*/ 	.word	0x00000190


	//   ....[3]....
        /*0048*/ 	.word	0x000001e0


	//   ....[4]....
        /*004c*/ 	.word	0x00000230


	//   ....[5]....
        /*0050*/ 	.word	0x00000280


	//   ....[6]....
        /*0054*/ 	.word	0x000002d0


	//   ....[7]....
        /*0058*/ 	.word	0x00000320


	//   ....[8]....
        /*005c*/ 	.word	0x00000340


	//   ....[9]....
        /*0060*/ 	.word	0x00000380


	//----- nvinfo : EIATTR_CBANK_PARAM_SIZE
	.align		4
.L_56:
        /*0064*/ 	.byte	0x03, 0x19
        /*0066*/ 	.short	0x0008


	//----- nvinfo : EIATTR_PARAM_CBANK
	.align		4
        /*0068*/ 	.byte	0x04, 0x0a
        /*006a*/ 	.short	(.L_58 - .L_57)
	.align		4
.L_57:
        /*006c*/ 	.word	index@(.nv.constant0._Z4setpPi)
        /*0070*/ 	.short	0x0380
        /*0072*/ 	.short	0x0008


	//----- nvinfo : EIATTR_SW_WAR
	.align		4
.L_58:
        /*0074*/ 	.byte	0x04, 0x36
        /*0076*/ 	.short	(.L_60 - .L_59)
.L_59:
        /*0078*/ 	.word	0x00000008
.L_60:


//--------------------- .nv.info._Z11declarationPi --------------------------
	.section	.nv.info._Z11declarationPi,"",@"SHT_CUDA_INFO"
	.sectionflags	@""
	.align	4


	//----- nvinfo : EIATTR_CUDA_API_VERSION
	.align		4
        /*0000*/ 	.byte	0x04, 0x37
        /*0002*/ 	.short	(.L_62 - .L_61)
.L_61:
        /*0004*/ 	.word	0x00000082


	//----- nvinfo : EIATTR_KPARAM_INFO
	.align		4
.L_62:
        /*0008*/ 	.byte	0x04, 0x17
        /*000a*/ 	.short	(.L_64 - .L_63)
.L_63:
        /*000c*/ 	.word	0x00000000
        /*0010*/ 	.short	0x0000
        /*0012*/ 	.short	0x0000
        /*0014*/ 	.byte	0x00, 0xf5, 0x21, 0x00


	//----- nvinfo : EIATTR_SPARSE_MMA_MASK
	.align		4
.L_64:
        /*0018*/ 	.byte	0x03, 0x50
        /*001a*/ 	.short	0x0000


	//----- nvinfo : EIATTR_MAXREG_COUNT
	.align		4
        /*001c*/ 	.byte	0x03, 0x1b
        /*001e*/ 	.short	0x00ff


	//----- nvinfo : EIATTR_MERCURY_ISA_VERSION
	.align		4
        /*0020*/ 	.byte	0x03, 0x5f
        /*0022*/ 	.short	0x0101


	//----- nvinfo : EIATTR_VRC_CTA_INIT_COUNT
	.align		4
        /*0024*/ 	.byte	0x02, 0x4a
	.zero		1
	.zero		1


	//----- nvinfo : EIATTR_EXIT_INSTR_OFFSETS
	.align		4
        /*0028*/ 	.byte	0x04, 0x1c
        /*002a*/ 	.short	(.L_66 - .L_65)


	//   ....[0]....
.L_65:
        /*002c*/ 	.word	0x00000040


	//----- nvinfo : EIATTR_CBANK_PARAM_SIZE
	.align		4
.L_66:
        /*0030*/ 	.byte	0x03, 0x19
        /*0032*/ 	.short	0x0008


	//----- nvinfo : EIATTR_PARAM_CBANK
	.align		4
        /*0034*/ 	.byte	0x04, 0x0a
        /*0036*/ 	.short	(.L_68 - .L_67)
	.align		4
.L_67:
        /*0038*/ 	.word	index@(.nv.constant0._Z11declarationPi)
        /*003c*/ 	.short	0x0380
        /*003e*/ 	.short	0x0008


	//----- nvinfo : EIATTR_SW_WAR
	.align		4
.L_68:
        /*0040*/ 	.byte	0x04, 0x36
        /*0042*/ 	.short	(.L_70 - .L_69)
.L_69:
        /*0044*/ 	.word	0x00000008
.L_70:


//--------------------- .nv.info._Z10expressionPi --------------------------
	.section	.nv.info._Z10expressionPi,"",@"SHT_CUDA_INFO"
	.sectionflags	@""
	.align	4


	//----- nvinfo : EIATTR_CUDA_API_VERSION
	.align		4
        /*0000*/ 	.byte	0x04, 0x37
        /*0002*/ 	.short	(.L_72 - .L_71)
.L_71:
        /*0004*/ 	.word	0x00000082


	//----- nvinfo : EIATTR_KPARAM_INFO
	.align		4
.L_72:
        /*0008*/ 	.byte	0x04, 0x17
        /*000a*/ 	.short	(.L_74 - .L_73)
.L_73:
        /*000c*/ 	.word	0x00000000
        /*0010*/ 	.short	0x0000
        /*0012*/ 	.short	0x0000
        /*0014*/ 	.byte	0x00, 0xf5, 0x21, 0x00


	//----- nvinfo : EIATTR_SPARSE_MMA_MASK
	.align		4
.L_74:
        /*0018*/ 	.byte	0x03, 0x50
        /*001a*/ 	.short	0x0000


	//----- nvinfo : EIATTR_MAXREG_COUNT
	.align		4
        /*001c*/ 	.byte	0x03, 0x1b
        /*001e*/ 	.short	0x00ff


	//----- nvinfo : EIATTR_MERCURY_ISA_VERSION
	.align		4
        /*0020*/ 	.byte	0x03, 0x5f
        /*0022*/ 	.short	0x0101


	//----- nvinfo : EIATTR_VRC_CTA_INIT_COUNT
	.align		4
        /*0024*/ 	.byte	0x02, 0x4a
	.zero		1
	.zero		1


	//----- nvinfo : EIATTR_EXIT_INSTR_OFFSETS
	.align		4
        /*0028*/ 	.byte	0x04, 0x1c
        /*002a*/ 	.short	(.L_76 - .L_75)


	//   ....[0]....
.L_75:
        /*002c*/ 	.word	0x00000040


	//----- nvinfo : EIATTR_CBANK_PARAM_SIZE
	.align		4
.L_76:
        /*0030*/ 	.byte	0x03, 0x19
        /*0032*/ 	.short	0x0008


	//----- nvinfo : EIATTR_PARAM_CBANK
	.align		4
        /*0034*/ 	.byte	0x04, 0x0a
        /*0036*/ 	.short	(.L_78 - .L_77)
	.align		4
.L_77:
        /*0038*/ 	.word	index@(.nv.constant0._Z10expressionPi)
        /*003c*/ 	.short	0x0380
        /*003e*/ 	.short	0x0008


	//----- nvinfo : EIATTR_SW_WAR
	.align		4
.L_78:
        /*0040*/ 	.byte	0x04, 0x36
        /*0042*/ 	.short	(.L_80 - .L_79)
.L_79:
        /*0044*/ 	.word	0x00000008
.L_80:


//--------------------- .nv.info._Z15integer_literalPi --------------------------
	.section	.nv.info._Z15integer_literalPi,"",@"SHT_CUDA_INFO"
	.sectionflags	@""
	.align	4


	//----- nvinfo : EIATTR_CUDA_API_VERSION
	.align		4
        /*0000*/ 	.byte	0x04, 0x37
        /*0002*/ 	.short	(.L_82 - .L_81)
.L_81:
        /*0004*/ 	.word	0x00000082


	//----- nvinfo : EIATTR_KPARAM_INFO
	.align		4
.L_82:
        /*0008*/ 	.byte	0x04, 0x17
        /*000a*/ 	.short	(.L_84 - .L_83)
.L_83:
        /*000c*/ 	.word	0x00000000
        /*0010*/ 	.short	0x0000
        /*0012*/ 	.short	0x0000
        /*0014*/ 	.byte	0x00, 0xf5, 0x21, 0x00


	//----- nvinfo : EIATTR_SPARSE_MMA_MASK
	.align		4
.L_84:
        /*0018*/ 	.byte	0x03, 0x50
        /*001a*/ 	.short	0x0000


	//----- nvinfo : EIATTR_MAXREG_COUNT
	.align		4
        /*001c*/ 	.byte	0x03, 0x1b
        /*001e*/ 	.short	0x00ff


	//----- nvinfo : EIATTR_MERCURY_ISA_VERSION
	.align		4
        /*0020*/ 	.byte	0x03, 0x5f
        /*0022*/ 	.short	0x0101


	//----- nvinfo : EIATTR_VRC_CTA_INIT_COUNT
	.align		4
        /*0024*/ 	.byte	0x02, 0x4a
	.zero		1
	.zero		1


	//----- nvinfo : EIATTR_EXIT_INSTR_OFFSETS
	.align		4
        /*0028*/ 	.byte	0x04, 0x1c
        /*002a*/ 	.short	(.L_86 - .L_85)


	//   ....[0]....
.L_85:
        /*002c*/ 	.word	0x00000040


	//----- nvinfo : EIATTR_CBANK_PARAM_SIZE
	.align		4
.L_86:
        /*0030*/ 	.byte	0x03, 0x19
        /*0032*/ 	.short	0x0008


	//----- nvinfo : EIATTR_PARAM_CBANK
	.align		4
        /*0034*/ 	.byte	0x04, 0x0a
        /*0036*/ 	.short	(.L_88 - .L_87)
	.align		4
.L_87:
        /*0038*/ 	.word	index@(.nv.constant0._Z15integer_literalPi)
        /*003c*/ 	.short	0x0380
        /*003e*/ 	.short	0x0008


	//----- nvinfo : EIATTR_SW_WAR
	.align		4
.L_88:
        /*0040*/ 	.byte	0x04, 0x36
        /*0042*/ 	.short	(.L_90 - .L_89)
.L_89:
        /*0044*/ 	.word	0x00000008
.L_90:


//--------------------- .nv.info._Z14floating_pointPi --------------------------
	.section	.nv.info._Z14floating_pointPi,"",@"SHT_CUDA_INFO"
	.sectionflags	@""
	.align	4


	//----- nvinfo : EIATTR_CUDA_API_VERSION
	.align		4
        /*0000*/ 	.byte	0x04, 0x37
        /*0002*/ 	.short	(.L_92 - .L_91)
.L_91:
        /*0004*/ 	.word	0x00000082


	//----- nvinfo : EIATTR_KPARAM_INFO
	.align		4
.L_92:
        /*0008*/ 	.byte	0x04, 0x17
        /*000a*/ 	.short	(.L_94 - .L_93)
.L_93:
        /*000c*/ 	.word	0x00000000
        /*0010*/ 	.short	0x0000
        /*0012*/ 	.short	0x0000
        /*0014*/ 	.byte	0x00, 0xf5, 0x21, 0x00


	//----- nvinfo : EIATTR_SPARSE_MMA_MASK
	.align		4
.L_94:
        /*0018*/ 	.byte	0x03, 0x50
        /*001a*/ 	.short	0x0000


	//----- nvinfo : EIATTR_MAXREG_COUNT
	.align		4
        /*001c*/ 	.byte	0x03, 0x1b
        /*001e*/ 	.short	0x00ff


	//----- nvinfo : EIATTR_MERCURY_ISA_VERSION
	.align		4
        /*0020*/ 	.byte	0x03, 0x5f
        /*0022*/ 	.short	0x0101


	//----- nvinfo : EIATTR_VRC_CTA_INIT_COUNT
	.align		4
        /*0024*/ 	.byte	0x02, 0x4a
	.zero		1
	.zero		1


	//----- nvinfo : EIATTR_EXIT_INSTR_OFFSETS
	.align		4
        /*0028*/ 	.byte	0x04, 0x1c
        /*002a*/ 	.short	(.L_96 - .L_95)


	//   ....[0]....
.L_95:
        /*002c*/ 	.word	0x00000040


	//----- nvinfo : EIATTR_CBANK_PARAM_SIZE
	.align		4
.L_96:
        /*0030*/ 	.byte	0x03, 0x19
        /*0032*/ 	.short	0x0008


	//----- nvinfo : EIATTR_PARAM_CBANK
	.align		4
        /*0034*/ 	.byte	0x04, 0x0a
        /*0036*/ 	.short	(.L_98 - .L_97)
	.align		4
.L_97:
        /*0038*/ 	.word	index@(.nv.constant0._Z14floating_pointPi)
        /*003c*/ 	.short	0x0380
        /*003e*/ 	.short	0x0008


	//----- nvinfo : EIATTR_SW_WAR
	.align		4
.L_98:
        /*0040*/ 	.byte	0x04, 0x36
        /*0042*/ 	.short	(.L_100 - .L_99)
.L_99:
        /*0044*/ 	.word	0x00000008
.L_100:


//--------------------- .nv.callgraph             --------------------------
	.section	.nv.callgraph,"",@"SHT_CUDA_CALLGRAPH"
	.align	4
	.sectionentsize	8
	.align		4
        /*0000*/ 	.word	0x00000000
	.align		4
        /*0004*/ 	.word	0xffffffff
	.align		4
        /*0008*/ 	.word	index@(_Z4setpPi)
	.align		4
        /*000c*/ 	.word	index@(vprintf)
	.align		4
        /*0010*/ 	.word	0x00000000
	.align		4
        /*0014*/ 	.word	0xfffffffe
	.align		4
        /*0018*/ 	.word	0x00000000
	.align		4
        /*001c*/ 	.word	0xfffffffd
	.align		4
        /*0020*/ 	.word	0x00000000
	.align		4
        /*0024*/ 	.word	0xfffffffc


//--------------------- .nv.constant4             --------------------------
	.section	.nv.constant4,"a",@progbits
	.align	8
	.align		8
.nv.constant4:
        /*0000*/ 	.dword	$str
	.align		8
        /*0008*/ 	.dword	vprintf


//--------------------- .text._Z4lop3Pi           --------------------------
	.section	.text._Z4lop3Pi,"ax",@progbits
	.align	128
        .global         _Z4lop3Pi
        .type           _Z4lop3Pi,@function
        .size           _Z4lop3Pi,(.L_x_269 - _Z4lop3Pi)
        .other          _Z4lop3Pi,@"STO_CUDA_ENTRY STV_DEFAULT"
_Z4lop3Pi:
.text._Z4lop3Pi:
[----:B------:R-:W-:Y:S01]  /*0000*/  LDC R1, c[0x0][0x37c] ;  /* 0x0000df00ff017b82 */ /* 0x000fe20000000800 */
[----:B------:R-:W-:Y:S01]  /*0010*/  IMAD.MOV.U32 R0, RZ, RZ, RZ ;  /* 0x000000ffff007224 */ /* 0x000fe200078e00ff */
[----:B------:R-:W0:Y:S01]  /*0020*/  LDCU.64 UR6, c[0x0][0x358] ;  /* 0x00006b00ff0677ac */ /* 0x000e220008000a00 */
[----:B------:R-:W-:-:S05]  /*0030*/  NOP ;  /* 0x0000000000007918 */ /* 0x000fca0000000000 */
.L_x_260:
[----:B------:R-:W-:Y:S01]  /*0040*/  PRMT R2, R0, 0x9910, RZ ;  /* 0x0000991000027816 */ /* 0x000fe200000000ff */
[----:B------:R-:W-:-:S03]  /*0050*/  UMOV UR4, URZ ;  /* 0x000000ff00047c82 */ /* 0x000fc60008000000 */
[----:B------:R-:W-:-:S13]  /*0060*/  ISETP.GT.AND P0, PT, R2, 0x7f, PT ;  /* 0x0000007f0200780c */ /* 0x000fda0003f04270 */
[----:B------:R-:W-:Y:S05]  /*0070*/  @P0 BRA `(.L_x_0) ;  /* 0x0000001000f80947 */ /* 0x000fea0003800000 */
        /* <DEDUP_REMOVED lines=12> */
[----:B------:R-:W-:-:S13]  /*0140*/  ISETP.NE.AND P0, PT, R2, RZ, PT ;  /* 0x000000ff0200720c */ /* 0x000fda0003f05270 */
[----:B------:R-:W-:Y:S05]  /*0150*/  @!P0 BRA `(.L_x_7) ;  /* 0x0000002400b88947 */ /* 0x000fea0003800000 */
[----:B------:R-:W-:Y:S05]  /*0160*/  BRA `(.L_x_8) ;  /* 0x0000002000307947 */ /* 0x000fea0003800000 */
.L_x_6:
[----:B------:R-:W-:-:S13]  /*0170*/  ISETP.NE.AND P0, PT, R2, 0x2, PT ;  /* 0x000000020200780c */ /* 0x000fda0003f05270 */
[----:B------:R-:W-:Y:S05]  /*0180*/  @!P0 BRA `(.L_x_7) ;  /* 0x0000002400ac8947 */ /* 0x000fea0003800000 */
[----:B------:R-:W-:Y:S05]  /*0190*/  BRA `(.L_x_8) ;  /* 0x0000002000247947 */ /* 0x000fea0003800000 */
.L_x_5:
[----:B------:R-:W-:-:S13]  /*01a0*/  ISETP.GT.AND P0, PT, R2, 0x5, PT ;  /* 0x000000050200780c */ /* 0x000fda0003f04270 */
[----:B------:R-:W-:Y:S05]  /*01b0*/  @P0 BRA `(.L_x_9) ;  /* 0x00000000000c0947 */ /* 0x000fea0003800000 */
[----:B------:R-:W-:-:S13]  /*01c0*/  ISETP.NE.AND P0, PT, R2, 0x4, PT ;  /* 0x000000040200780c */ /* 0x000fda0003f05270 */
[----:B------:R-:W-:Y:S05]  /*01d0*/  @!P0 BRA `(.L_x_7) ;  /* 0x0000002400988947 */ /* 0x000fea0003800000 */
[----:B------:R-:W-:Y:S05]  /*01e0*/  BRA `(.L_x_8) ;  /* 0x0000002000107947 */ /* 0x000fea0003800000 */
.L_x_9:
[----:B------:R-:W-:-:S13]  /*01f0*/  ISETP.NE.AND P0, PT, R2, 0x6, PT ;  /* 0x000000060200780c */ /* 0x000fda0003f05270 */
[----:B------:R-:W-:Y:S05]  /*0200*/  @!P0 BRA `(.L_x_7) ;  /* 0x00000024008c8947 */ /* 0x000fea0003800000 */
[----:B------:R-:W-:Y:S05]  /*0210*/  BRA `(.L_x_8) ;  /* 0x0000002000047947 */ /* 0x000fea0003800000 */
.L_x_4:
[----:B------:R-:W-:-:S13]  /*0220*/  ISETP.GT.AND P0, PT, R2, 0xb, PT ;  /* 0x0000000b0200780c */ /* 0x000fda0003f04270 */
[----:B------:R-:W-:Y:S05]  /*0230*/  @P0 BRA `(.L_x_10) ;  /* 0x0000000000200947 */ /* 0x000fea0003800000 */
[----:B------:R-:W-:-:S13]  /*0240*/  ISETP.GT.AND P0, PT, R2, 0x9, PT ;  /* 0x000000090200780c */ /* 0x000fda0003f04270 */
[----:B------:R-:W-:Y:S05]  /*0250*/  @P0 BRA `(.L_x_11) ;  /* 0x00000000000c0947 */ /* 0x000fea0003800000 */
[----:B------:R-:W-:-:S13]  /*0260*/  ISETP.NE.AND P0, PT, R2, 0x8, PT ;  /* 0x000000080200780c */ /* 0x000fda0003f05270 */
[----:B------:R-:W-:Y:S05]  /*0270*/  @!P0 BRA `(.L_x_12) ;  /* 0x0000002000408947 */ /* 0x000fea0003800000 */
[----:B------:R-:W-:Y:S05]  /*0280*/  BRA `(.L_x_13) ;  /* 0x0000002000347947 */ /* 0x000fea0003800000 */
.L_x_11:
[----:B------:R-:W-:-:S13]  /*0290*/  ISETP.NE.AND P0, PT, R2, 0xa, PT ;  /* 0x0000000a0200780c */ /* 0x000fda0003f05270 */
[----:B------:R-:W-:Y:S05]  /*02a0*/  @!P0 BRA `(.L_x_12) ;  /* 0x0000002000348947 */ /* 0x000fea0003800000 */
[----:B------:R-:W-:Y:S05]  /*02b0*/  BRA `(.L_x_13) ;  /* 0x0000002000287947 */ /* 0x000fea0003800000 */
.L_x_10:
[----:B------:R-:W-:-:S13]  /*02c0*/  ISETP.GT.AND P0, PT, R2, 0xd, PT ;  /* 0x0000000d0200780c */ /* 0x000fda0003f04270 */
[----:B------:R-:W-:Y:S05]  /*02d0*/  @P0 BRA `(.L_x_14) ;  /* 0x00000000000c0947 */ /* 0x000fea0003800000 */
[----:B------:R-:W-:-:S13]  /*02e0*/  ISETP.NE.AND P0, PT, R2, 0xc, PT ;  /* 0x0000000c0200780c */ /* 0x000fda0003f05270 */
[----:B------:R-:W-:Y:S05]  /*02f0*/  @!P0 BRA `(.L_x_12) ;  /* 0x0000002000208947 */ /* 0x000fea0003800000 */
[----:B------:R-:W-:Y:S05]  /*0300*/  BRA `(.L_x_13) ;  /* 0x0000002000147947 */ /* 0x000fea0003800000 */
.L_x_14:
[----:B------:R-:W-:-:S13]  /*0310*/  ISETP.NE.AND P0, PT, R2, 0xe, PT ;  /* 0x0000000e0200780c */ /* 0x000fda0003f05270 */
[----:B------:R-:W-:Y:S05]  /*0320*/  @!P0 BRA `(.L_x_12) ;  /* 0x0000002000148947 */ /* 0x000fea0003800000 */
[----:B------:R-:W-:Y:S05]  /*0330*/  BRA `(.L_x_13) ;  /* 0x0000002000087947 */ /* 0x000fea0003800000 */
.L_x_3:
[----:B------:R-:W-:-:S13]  /*0340*/  ISETP.GT.AND P0, PT, R2, 0x17, PT ;  /* 0x000000170200780c */ /* 0x000fda0003f04270 */
[----:B------:R-:W-:Y:S05]  /*0350*/  @P0 BRA `(.L_x_15) ;  /* 0x0000000000480947 */ /* 0x000fea0003800000 */
[----:B------:R-:W-:-:S13]  /*0360*/  ISETP.GT.AND P0, PT, R2, 0x13, PT ;  /* 0x000000130200780c */ /* 0x000fda0003f04270 */
[----:B------:R-:W-:Y:S05]  /*0370*/  @P0 BRA `(.L_x_16) ;  /* 0x0000000000200947 */ /* 0x000fea0003800000 */
[----:B------:R-:W-:-:S13]  /*0380*/  ISETP.GT.AND P0, PT, R2, 0x11, PT ;  /* 0x000000110200780c */ /* 0x000fda0003f04270 */
[----:B------:R-:W-:Y:S05]  /*0390*/  @P0 BRA `(.L_x_17) ;  /* 0x00000000000c0947 */ /* 0x000fea0003800000 */
[----:B------:R-:W-:-:S13]  /*03a0*/  ISETP.NE.AND P0, PT, R2, 0x10, PT ;  /* 0x000000100200780c */ /* 0x000fda0003f05270 */
[----:B------:R-:W-:Y:S05]  /*03b0*/  @!P0 BRA `(.L_x_7) ;  /* 0x0000002400208947 */ /* 0x000fea0003800000 */
[----:B------:R-:W-:Y:S05]  /*03c0*/  BRA `(.L_x_8) ;  /* 0x0000001c00987947 */ /* 0x000fea0003800000 */
.L_x_17:
[----:B------:R-:W-:-:S13]  /*03d0*/  ISETP.NE.AND P0, PT, R2, 0x12, PT ;  /* 0x000000120200780c */ /* 0x000fda0003f05270 */
[----:B------:R-:W-:Y:S05]  /*03e0*/  @!P0 BRA `(.L_x_7) ;  /* 0x0000002400148947 */ /* 0x000fea0003800000 */
[----:B------:R-:W-:Y:S05]  /*03f0*/  BRA `(.L_x_8) ;  /* 0x0000001c008c7947 */ /* 0x000fea0003800000 */
.L_x_16:
[----:B------:R-:W-:-:S13]  /*0400*/  ISETP.GT.AND P0, PT, R2, 0x15, PT ;  /* 0x000000150200780c */ /* 0x000fda0003f04270 */
[----:B------:R-:W-:Y:S05]  /*0410*/  @P0 BRA `(.L_x_18) ;  /* 0x00000000000c0947 */ /* 0x000fea0003800000 */
[----:B------:R-:W-:-:S13]  /*0420*/  ISETP.NE.AND P0, PT, R2, 0x14, PT ;  /* 0x000000140200780c */ /* 0x000fda0003f05270 */
[----:B------:R-:W-:Y:S05]  /*0430*/  @!P0 BRA `(.L_x_7) ;  /* 0x0000002400008947 */ /* 0x000fea0003800000 */
[----:B------:R-:W-:Y:S05]  /*0440*/  BRA `(.L_x_8) ;  /* 0x0000001c00787947 */ /* 0x000fea0003800000 */
.L_x_18:
[----:B------:R-:W-:-:S13]  /*0450*/  ISETP.NE.AND P0, PT, R2, 0x16, PT ;  /* 0x000000160200780c */ /* 0x000fda0003f05270 */
[----:B------:R-:W-:Y:S05]  /*0460*/  @!P0 BRA `(.L_x_7) ;  /* 0x0000002000f48947 */ /* 0x000fea0003800000 */
[----:B------:R-:W-:Y:S05]  /*0470*/  BRA `(.L_x_8) ;  /* 0x0000001c006c7947 */ /* 0x000fea0003800000 */
.L_x_15:
[----:B------:R-:W-:-:S13]  /*0480*/  ISETP.GT.AND P0, PT, R2, 0x1b, PT ;  /* 0x0000001b0200780c */ /* 0x000fda0003f04270 */
[----:B------:R-:W-:Y:S05]  /*0490*/  @P0 BRA `(.L_x_19) ;  /* 0x0000000000200947 */ /* 0x000fea0003800000 */
[----:B------:R-:W-:-:S13]  /*04a0*/  ISETP.GT.AND P0, PT, R2, 0x19, PT ;  /* 0x000000190200780c */ /* 0x000fda0003f04270 */
[----:B------:R-:W-:Y:S05]  /*04b0*/  @P0 BRA `(.L_x_20) ;  /* 0x00000000000c0947 */ /* 0x000fea0003800000 */
[----:B------:R-:W-:-:S13]  /*04c0*/  ISETP.NE.AND P0, PT, R2, 0x18, PT ;  /* 0x000000180200780c */ /* 0x000fda0003f05270 */
[----:B------:R-:W-:Y:S05]  /*04d0*/  @!P0 BRA `(.L_x_12) ;  /* 0x0000001c00a88947 */ /* 0x000fea0003800000 */
[----:B------:R-:W-:Y:S05]  /*04e0*/  BRA `(.L_x_13) ;  /* 0x0000001c009c7947 */ /* 0x000fea0003800000 */
.L_x_20:
[----:B------:R-:W-:-:S13]  /*04f0*/  ISETP.NE.AND P0, PT, R2, 0x1a, PT ;  /* 0x0000001a0200780c */ /* 0x000fda0003f05270 */
[----:B------:R-:W-:Y:S05]  /*0500*/  @!P0 BRA `(.L_x_12) ;  /* 0x0000001c009c8947 */ /* 0x000fea0003800000 */
[----:B------:R-:W-:Y:S05]  /*0510*/  BRA `(.L_x_13) ;  /* 0x0000001c00907947 */ /* 0x000fea0003800000 */
.L_x_19:
[----:B------:R-:W-:-:S13]  /*0520*/  ISETP.GT.AND P0, PT, R2, 0x1d, PT ;  /* 0x0000001d0200780c */ /* 0x000fda0003f04270 */
[----:B------:R-:W-:Y:S05]  /*0530*/  @P0 BRA `(.L_x_21) ;  /* 0x00000000000c0947 */ /* 0x000fea0003800000 */
[----:B------:R-:W-:-:S13]  /*0540*/  ISETP.NE.AND P0, PT, R2, 0x1c, PT ;  /* 0x0000001c0200780c */ /* 0x000fda0003f05270 */
[----:B------:R-:W-:Y:S05]  /*0550*/  @!P0 BRA `(.L_x_12) ;  /* 0x0000001c00888947 */ /* 0x000fea0003800000 */
[----:B------:R-:W-:Y:S05]  /*0560*/  BRA `(.L_x_13) ;  /* 0x0000001c007c7947 */ /* 0x000fea0003800000 */
.L_x_21:
[----:B------:R-:W-:-:S13]  /*0570*/  ISETP.NE.AND P0, PT, R2, 0x1e, PT ;  /* 0x0000001e0200780c */ /* 0x000fda0003f05270 */
[----:B------:R-:W-:Y:S05]  /*0580*/  @!P0 BRA `(.L_x_12) ;  /* 0x0000001c007c8947 */ /* 0x000fea0003800000 */
[----:B------:R-:W-:Y:S05]  /*0590*/  BRA `(.L_x_13) ;  /* 0x0000001c00707947 */ /* 0x000fea0003800000 */
.L_x_2:
        /* <DEDUP_REMOVED lines=11> */
.L_x_25:
[----:B------:R-:W-:-:S13]  /*0650*/  ISETP.NE.AND P0, PT, R2, 0x22, PT ;  /* 0x000000220200780c */ /* 0x000fda0003f05270 */
[----:B------:R-:W-:Y:S05]  /*0660*/  @!P0 BRA `(.L_x_26) ;  /* 0x0000002000688947 */ /* 0x000fea0003800000 */
[----:B------:R-:W-:Y:S05]  /*0670*/  BRA `(.L_x_27) ;  /* 0x00000020006c7947 */ /* 0x000fea0003800000 */
.L_x_24:
[----:B------:R-:W-:-:S13]  /*0680*/  ISETP.GT.AND P0, PT, R2, 0x25, PT ;  /* 0x000000250200780c */ /* 0x000fda0003f04270 */
[----:B------:R-:W-:Y:S05]  /*0690*/  @P0 BRA `(.L_x_28) ;  /* 0x00000000000c0947 */ /* 0x000fea0003800000 */
[----:B------:R-:W-:-:S13]  /*06a0*/  ISETP.NE.AND P0, PT, R2, 0x24, PT ;  /* 0x000000240200780c */ /* 0x000fda0003f05270 */
[----:B------:R-:W-:Y:S05]  /*06b0*/  @!P0 BRA `(.L_x_26) ;  /* 0x0000002000548947 */ /* 0x000fea0003800000 */
[----:B------:R-:W-:Y:S05]  /*06c0*/  BRA `(.L_x_27) ;  /* 0x0000002000587947 */ /* 0x000fea0003800000 */
.L_x_28:
[----:B------:R-:W-:-:S13]  /*06d0*/  ISETP.NE.AND P0, PT, R2, 0x26, PT ;  /* 0x000000260200780c */ /* 0x000fda0003f05270 */
[----:B------:R-:W-:Y:S05]  /*06e0*/  @!P0 BRA `(.L_x_26) ;  /* 0x0000002000488947 */ /* 0x000fea0003800000 */
[----:B------:R-:W-:Y:S05]  /*06f0*/  BRA `(.L_x_27) ;  /* 0x00000020004c7947 */ /* 0x000fea0003800000 */
.L_x_23:
[----:B------:R-:W-:-:S13]  /*0700*/  ISETP.GT.AND P0, PT, R2, 0x2b, PT ;  /* 0x0000002b0200780c */ /* 0x000fda0003f04270 */
[----:B------:R-:W-:Y:S05]  /*0710*/  @P0 BRA `(.L_x_29) ;  /* 0x0000000000200947 */ /* 0x000fea0003800000 */
[----:B------:R-:W-:-:S13]  /*0720*/  ISETP.GT.AND P0, PT, R2, 0x29, PT ;  /* 0x000000290200780c */ /* 0x000fda0003f04270 */
[----:B------:R-:W-:Y:S05]  /*0730*/  @P0 BRA `(.L_x_30) ;  /* 0x00000000000c0947 */ /* 0x000fea0003800000 */
[----:B------:R-:W-:-:S13]  /*0740*/  ISETP.NE.AND P0, PT, R2, 0x28, PT ;  /* 0x000000280200780c */ /* 0x000fda0003f05270 */
[----:B------:R-:W-:Y:S05]  /*0750*/  @!P0 BRA `(.L_x_31) ;  /* 0x00000020001c8947 */ /* 0x000fea0003800000 */
[----:B------:R-:W-:Y:S05]  /*0760*/  BRA `(.L_x_32) ;  /* 0x0000002000107947 */ /* 0x000fea0003800000 */
.L_x_30:
[----:B------:R-:W-:-:S13]  /*0770*/  ISETP.NE.AND P0, PT, R2, 0x2a, PT ;  /* 0x0000002a0200780c */ /* 0x000fda0003f05270 */
[----:B------:R-:W-:Y:S05]  /*0780*/  @!P0 BRA `(.L_x_31) ;  /* 0x0000002000108947 */ /* 0x000fea0003800000 */
[----:B------:R-:W-:Y:S05]  /*0790*/  BRA `(.L_x_32) ;  /* 0x0000002000047947 */ /* 0x000fea0003800000 */
.L_x_29:
[----:B------:R-:W-:-:S13]  /*07a0*/  ISETP.GT.AND P0, PT, R2, 0x2d, PT ;  /* 0x0000002d0200780c */ /* 0x000fda0003f04270 */
[----:B------:R-:W-:Y:S05]  /*07b0*/  @P0 BRA `(.L_x_33) ;  /* 0x00000000000c0947 */ /* 0x000fea0003800000 */
[----:B------:R-:W-:-:S13]  /*07c0*/  ISETP.NE.AND P0, PT, R2, 0x2c, PT ;  /* 0x0000002c0200780c */ /* 0x000fda0003f05270 */
[----:B------:R-:W-:Y:S05]  /*07d0*/  @!P0 BRA `(.L_x_31) ;  /* 0x0000001c00fc8947 */ /* 0x000fea0003800000 */
[----:B------:R-:W-:Y:S05]  /*07e0*/  BRA `(.L_x_32) ;  /* 0x0000001c00f07947 */ /* 0x000fea0003800000 */
.L_x_33:
[----:B------:R-:W-:-:S13]  /*07f0*/  ISETP.NE.AND P0, PT, R2, 0x2e, PT ;  /* 0x0000002e0200780c */ /* 0x000fda0003f05270 */
[----:B------:R-:W-:Y:S05]  /*0800*/  @!P0 BRA `(.L_x_31) ;  /* 0x0000001c00f08947 */ /* 0x000fea0003800000 */
[----:B------:R-:W-:Y:S05]  /*0810*/  BRA `(.L_x_32) ;  /* 0x0000001c00e47947 */ /* 0x000fea0003800000 */
.L_x_22:
        /* <DEDUP_REMOVED lines=9> */
.L_x_36:
[----:B------:R-:W-:-:S13]  /*08b0*/  ISETP.NE.AND P0, PT, R2, 0x32, PT ;  /* 0x000000320200780c */ /* 0x000fda0003f05270 */
[----:B------:R-:W-:Y:S05]  /*08c0*/  @!P0 BRA `(.L_x_26) ;  /* 0x0000001c00d08947 */ /* 0x000fea0003800000 */
[----:B------:R-:W-:Y:S05]  /*08d0*/  BRA `(.L_x_27) ;  /* 0x0000001c00d47947 */ /* 0x000fea0003800000 */
.L_x_35:
[----:B------:R-:W-:-:S13]  /*08e0*/  ISETP.GT.AND P0, PT, R2, 0x35, PT ;  /* 0x000000350200780c */ /* 0x000fda0003f04270 */
[----:B------:R-:W-:Y:S05]  /*08f0*/  @P0 BRA `(.L_x_37) ;  /* 0x00000000000c0947 */ /* 0x000fea0003800000 */
[----:B------:R-:W-:-:S13]  /*0900*/  ISETP.NE.AND P0, PT, R2, 0x34, PT ;  /* 0x000000340200780c */ /* 0x000fda0003f05270 */
[----:B------:R-:W-:Y:S05]  /*0910*/  @!P0 BRA `(.L_x_26) ;  /* 0x0000001c00bc8947 */ /* 0x000fea0003800000 */
[----:B------:R-:W-:Y:S05]  /*0920*/  BRA `(.L_x_27) ;  /* 0x0000001c00c07947 */ /* 0x000fea0003800000 */
.L_x_37:
[----:B------:R-:W-:-:S13]  /*0930*/  ISETP.NE.AND P0, PT, R2, 0x36, PT ;  /* 0x000000360200780c */ /* 0x000fda0003f05270 */
[----:B------:R-:W-:Y:S05]  /*0940*/  @!P0 BRA `(.L_x_26) ;  /* 0x0000001c00b08947 */ /* 0x000fea0003800000 */
[----:B------:R-:W-:Y:S05]  /*0950*/  BRA `(.L_x_27) ;  /* 0x0000001c00b47947 */ /* 0x000fea0003800000 */
.L_x_34:
[----:B------:R-:W-:-:S13]  /*0960*/  ISETP.GT.AND P0, PT, R2, 0x3b, PT ;  /* 0x0000003b0200780c */ /* 0x000fda0003f04270 */
[----:B------:R-:W-:Y:S05]  /*0970*/  @P0 BRA `(.L_x_38) ;  /* 0x0000000000200947 */ /* 0x000fea0003800000 */
[----:B------:R-:W-:-:S13]  /*0980*/  ISETP.GT.AND P0, PT, R2, 0x39, PT ;  /* 0x000000390200780c */ /* 0x000fda0003f04270 */
[----:B------:R-:W-:Y:S05]  /*0990*/  @P0 BRA `(.L_x_39) ;  /* 0x00000000000c0947 */ /* 0x000fea0003800000 */
[----:B------:R-:W-:-:S13]  /*09a0*/  ISETP.NE.AND P0, PT, R2, 0x38, PT ;  /* 0x000000380200780c */ /* 0x000fda0003f05270 */
[----:B------:R-:W-:Y:S05]  /*09b0*/  @!P0 BRA `(.L_x_31) ;  /* 0x0000001c00848947 */ /* 0x000fea0003800000 */
[----:B------:R-:W-:Y:S05]  /*09c0*/  BRA `(.L_x_32) ;  /* 0x0000001c00787947 */ /* 0x000fea0003800000 */
.L_x_39:
[----:B------:R-:W-:-:S13]  /*09d0*/  ISETP.NE.AND P0, PT, R2, 0x3a, PT ;  /* 0x0000003a0200780c */ /* 0x000fda0003f05270 */
[----:B------:R-:W-:Y:S05]  /*09e0*/  @!P0 BRA `(.L_x_31) ;  /* 0x0000001c00788947 */ /* 0x000fea0003800000 */
[----:B------:R-:W-:Y:S05]  /*09f0*/  BRA `(.L_x_32) ;  /* 0x0000001c006c7947 */ /* 0x000fea0003800000 */
.L_x_38:
[----:B------:R-:W-:-:S13]  /*0a00*/  ISETP.GT.AND P0, PT, R2, 0x3d, PT ;  /* 0x0000003d0200780c */ /* 0x000fda0003f04270 */
[----:B------:R-:W-:Y:S05]  /*0a10*/  @P0 BRA `(.L_x_40) ;  /* 0x00000000000c0947 */ /* 0x000fea0003800000 */
[----:B------:R-:W-:-:S13]  /*0a20*/  ISETP.NE.AND P0, PT, R2, 0x3c, PT ;  /* 0x0000003c0200780c */ /* 0x000fda0003f05270 */
[----:B------:R-:W-:Y:S05]  /*0a30*/  @!P0 BRA `(.L_x_31) ;  /* 0x0000001c00648947 */ /* 0x000fea0003800000 */
[----:B------:R-:W-:Y:S05]  /*0a40*/  BRA `(.L_x_32) ;  /* 0x0000001c00587947 */ /* 0x000fea0003800000 */
.L_x_40:
[----:B------:R-:W-:-:S13]  /*0a50*/  ISETP.NE.AND P0, PT, R2, 0x3e, PT ;  /* 0x0000003e0200780c */ /* 0x000fda0003f05270 */
[----:B------:R-:W-:Y:S05]  /*0a60*/  @!P0 BRA `(.L_x_31) ;  /* 0x0000001c00588947 */ /* 0x000fea0003800000 */
[----:B------:R-:W-:Y:S05]  /*0a70*/  BRA `(.L_x_32) ;  /* 0x0000001c004c7947 */ /* 0x000fea0003800000 */
.L_x_1:
        /* <DEDUP_REMOVED lines=13> */
.L_x_45:
[----:B------:R-:W-:-:S13]  /*0b50*/  ISETP.NE.AND P0, PT, R2, 0x42, PT ;  /* 0x000000420200780c */ /* 0x000fda0003f05270 */
[----:B------:R-:W-:Y:S05]  /*0b60*/  @!P0 BRA `(.L_x_7) ;  /* 0x0000001c00348947 */ /* 0x000fea0003800000 */
[----:B------:R-:W-:Y:S05]  /*0b70*/  BRA `(.L_x_8) ;  /* 0x0000001400ac7947 */ /* 0x000fea0003800000 */
.L_x_44:
[----:B------:R-:W-:-:S13]  /*0b80*/  ISETP.GT.AND P0, PT, R2, 0x45, PT ;  /* 0x000000450200780c */ /* 0x000fda0003f04270 */
[----:B------:R-:W-:Y:S05]  /*0b90*/  @P0 BRA `(.L_x_46) ;  /* 0x00000000000c0947 */ /* 0x000fea0003800000 */
[----:B------:R-:W-:-:S13]  /*0ba0*/  ISETP.NE.AND P0, PT, R2, 0x44, PT ;  /* 0x000000440200780c */ /* 0x000fda0003f05270 */
[----:B------:R-:W-:Y:S05]  /*0bb0*/  @!P0 BRA `(.L_x_7) ;  /* 0x0000001c00208947 */ /* 0x000fea0003800000 */
[----:B------:R-:W-:Y:S05]  /*0bc0*/  BRA `(.L_x_8) ;  /* 0x0000001400987947 */ /* 0x000fea0003800000 */
.L_x_46:
[----:B------:R-:W-:-:S13]  /*0bd0*/  ISETP.NE.AND P0, PT, R2, 0x46, PT ;  /* 0x000000460200780c */ /* 0x000fda0003f05270 */
[----:B------:R-:W-:Y:S05]  /*0be0*/  @!P0 BRA `(.L_x_7) ;  /* 0x0000001c00148947 */ /* 0x000fea0003800000 */
[----:B------:R-:W-:Y:S05]  /*0bf0*/  BRA `(.L_x_8) ;  /* 0x00000014008c7947 */ /* 0x000fea0003800000 */
.L_x_43:
[----:B------:R-:W-:-:S13]  /*0c00*/  ISETP.GT.AND P0, PT, R2, 0x4b, PT ;  /* 0x0000004b0200780c */ /* 0x000fda0003f04270 */
[----:B------:R-:W-:Y:S05]  /*0c10*/  @P0 BRA `(.L_x_47) ;  /* 0x0000000000200947 */ /* 0x000fea0003800000 */
[----:B------:R-:W-:-:S13]  /*0c20*/  ISETP.GT.AND P0, PT, R2, 0x49, PT ;  /* 0x000000490200780c */ /* 0x000fda0003f04270 */
[----:B------:R-:W-:Y:S05]  /*0c30*/  @P0 BRA `(.L_x_48) ;  /* 0x00000000000c0947 */ /* 0x000fea0003800000 */
[----:B------:R-:W-:-:S13]  /*0c40*/  ISETP.NE.AND P0, PT, R2, 0x48, PT ;  /* 0x000000480200780c */ /* 0x000fda0003f05270 */
[----:B------:R-:W-:Y:S05]  /*0c50*/  @!P0 BRA `(.L_x_12) ;  /* 0x0000001400c88947 */ /* 0x000fea0003800000 */
[----:B------:R-:W-:Y:S05]  /*0c60*/  BRA `(.L_x_13) ;  /* 0x0000001400bc7947 */ /* 0x000fea0003800000 */
.L_x_48:
[----:B------:R-:W-:-:S13]  /*0c70*/  ISETP.NE.AND P0, PT, R2, 0x4a, PT ;  /* 0x0000004a0200780c */ /* 0x000fda0003f05270 */
[----:B------:R-:W-:Y:S05]  /*0c80*/  @!P0 BRA `(.L_x_12) ;  /* 0x0000001400bc8947 */ /* 0x000fea0003800000 */
[----:B------:R-:W-:Y:S05]  /*0c90*/  BRA `(.L_x_13) ;  /* 0x0000001400b07947 */ /* 0x000fea0003800000 */
.L_x_47:
[----:B------:R-:W-:-:S13]  /*0ca0*/  ISETP.GT.AND P0, PT, R2, 0x4d, PT ;  /* 0x0000004d0200780c */ /* 0x000fda0003f04270 */
[----:B------:R-:W-:Y:S05]  /*0cb0*/  @P0 BRA `(.L_x_49) ;  /* 0x00000000000c0947 */ /* 0x000fea0003800000 */
[----:B------:R-:W-:-:S13]  /*0cc0*/  ISETP.NE.AND P0, PT, R2, 0x4c, PT ;  /* 0x0000004c0200780c */ /* 0x000fda0003f05270 */
[----:B------:R-:W-:Y:S05]  /*0cd0*/  @!P0 BRA `(.L_x_12) ;  /* 0x0000001400a88947 */ /* 0x000fea0003800000 */
[----:B------:R-:W-:Y:S05]  /*0ce0*/  BRA `(.L_x_13) ;  /* 0x00000014009c7947 */ /* 0x000fea0003800000 */
.L_x_49:
[----:B------:R-:W-:-:S13]  /*0cf0*/  ISETP.NE.AND P0, PT, R2, 0x4e, PT ;  /* 0x0000004e0200780c */ /* 0x000fda0003f05270 */
[----:B------:R-:W-:Y:S05]  /*0d00*/  @!P0 BRA `(.L_x_12) ;  /* 0x00000014009c8947 */ /* 0x000fea0003800000 */
[----:B------:R-:W-:Y:S05]  /*0d10*/  BRA `(.L_x_13) ;  /* 0x0000001400907947 */ /* 0x000fea0003800000 */
.L_x_42:
        /* <DEDUP_REMOVED lines=9> */
.L_x_52:
[----:B------:R-:W-:-:S13]  /*0db0*/  ISETP.NE.AND P0, PT, R2, 0x52, PT ;  /* 0x000000520200780c */ /* 0x000fda0003f05270 */
[----:B------:R-:W-:Y:S05]  /*0dc0*/  @!P0 BRA `(.L_x_7) ;  /* 0x00000018009c8947 */ /* 0x000fea0003800000 */
[----:B------:R-:W-:Y:S05]  /*0dd0*/  BRA `(.L_x_8) ;  /* 0x0000001400147947 */ /* 0x000fea0003800000 */
.L_x_51:
[----:B------:R-:W-:-:S13]  /*0de0*/  ISETP.GT.AND P0, PT, R2, 0x55, PT ;  /* 0x000000550200780c */ /* 0x000fda0003f04270 */
[----:B------:R-:W-:Y:S05]  /*0df0*/  @P0 BRA `(.L_x_53) ;  /* 0x00000000000c0947 */ /* 0x000fea0003800000 */
[----:B------:R-:W-:-:S13]  /*0e00*/  ISETP.NE.AND P0, PT, R2, 0x54, PT ;  /* 0x000000540200780c */ /* 0x000fda0003f05270 */
[----:B------:R-:W-:Y:S05]  /*0e10*/  @!P0 BRA `(.L_x_7) ;  /* 0x0000001800888947 */ /* 0x000fea0003800000 */
[----:B------:R-:W-:Y:S05]  /*0e20*/  BRA `(.L_x_8) ;  /* 0x0000001400007947 */ /* 0x000fea0003800000 */
.L_x_53:
[----:B------:R-:W-:-:S13]  /*0e30*/  ISETP.NE.AND P0, PT, R2, 0x56, PT ;  /* 0x000000560200780c */ /* 0x000fda0003f05270 */
[----:B------:R-:W-:Y:S05]  /*0e40*/  @!P0 BRA `(.L_x_7) ;  /* 0x00000018007c8947 */ /* 0x000fea0003800000 */
[----:B------:R-:W-:Y:S05]  /*0e50*/  BRA `(.L_x_8) ;  /* 0x0000001000f47947 */ /* 0x000fea0003800000 */
.L_x_50:
[----:B------:R-:W-:-:S13]  /*0e60*/  ISETP.GT.AND P0, PT, R2, 0x5b, PT ;  /* 0x0000005b0200780c */ /* 0x000fda0003f04270 */
[----:B------:R-:W-:Y:S05]  /*0e70*/  @P0 BRA `(.L_x_54) ;  /* 0x0000000000200947 */ /* 0x000fea0003800000 */
[----:B------:R-:W-:-:S13]  /*0e80*/  ISETP.GT.AND P0, PT, R2, 0x59, PT ;  /* 0x000000590200780c */ /* 0x000fda0003f04270 */
[----:B------:R-:W-:Y:S05]  /*0e90*/  @P0 BRA `(.L_x_55) ;  /* 0x00000000000c0947 */ /* 0x000fea0003800000 */
[----:B------:R-:W-:-:S13]  /*0ea0*/  ISETP.NE.AND P0, PT, R2, 0x58, PT ;  /* 0x000000580200780c */ /* 0x000fda0003f05270 */
[----:B------:R-:W-:Y:S05]  /*0eb0*/  @!P0 BRA `(.L_x_12) ;  /* 0x0000001400308947 */ /* 0x000fea0003800000 */
[----:B------:R-:W-:Y:S05]  /*0ec0*/  BRA `(.L_x_13) ;  /* 0x0000001400247947 */ /* 0x000fea0003800000 */
.L_x_55:
[----:B------:R-:W-:-:S13]  /*0ed0*/  ISETP.NE.AND P0, PT, R2, 0x5a, PT ;  /* 0x0000005a0200780c */ /* 0x000fda0003f05270 */
[----:B------:R-:W-:Y:S05]  /*0ee0*/  @!P0 BRA `(.L_x_12) ;  /* 0x0000001400248947 */ /* 0x000fea0003800000 */
[----:B------:R-:W-:Y:S05]  /*0ef0*/  BRA `(.L_x_13) ;  /* 0x0000001400187947 */ /* 0x000fea0003800000 */
.L_x_54:
[----:B------:R-:W-:-:S13]  /*0f00*/  ISETP.GT.AND P0, PT, R2, 0x5d, PT ;  /* 0x0000005d0200780c */ /* 0x000fda0003f04270 */
[----:B------:R-:W-:Y:S05]  /*0f10*/  @P0 BRA `(.L_x_56) ;  /* 0x00000000000c0947 */ /* 0x000fea0003800000 */
[----:B------:R-:W-:-:S13]  /*0f20*/  ISETP.NE.AND P0, PT, R2, 0x5c, PT ;  /* 0x0000005c0200780c */ /* 0x000fda0003f05270 */
[----:B------:R-:W-:Y:S05]  /*0f30*/  @!P0 BRA `(.L_x_12) ;  /* 0x0000001400108947 */ /* 0x000fea0003800000 */
[----:B------:R-:W-:Y:S05]  /*0f40*/  BRA `(.L_x_13) ;  /* 0x0000001400047947 */ /* 0x000fea0003800000 */
.L_x_56:
[----:B------:R-:W-:-:S13]  /*0f50*/  ISETP.NE.AND P0, PT, R2, 0x5e, PT ;  /* 0x0000005e0200780c */ /* 0x000fda0003f05270 */
[----:B------:R-:W-:Y:S05]  /*0f60*/  @!P0 BRA `(.L_x_12) ;  /* 0x0000001400048947 */ /* 0x000fea0003800000 */
[----:B------:R-:W-:Y:S05]  /*0f70*/  BRA `(.L_x_13) ;  /* 0x0000001000f87947 */ /* 0x000fea0003800000 */
.L_x_41:
        /* <DEDUP_REMOVED lines=11> */
.L_x_60:
[----:B------:R-:W-:-:S13]  /*1030*/  ISETP.NE.AND P0, PT, R2, 0x62, PT ;  /* 0x000000620200780c */ /* 0x000fda0003f05270 */
[----:B------:R-:W-:Y:S05]  /*1040*/  @!P0 BRA `(.L_x_26) ;  /* 0x0000001400f08947 */ /* 0x000fea0003800000 */
[----:B------:R-:W-:Y:S05]  /*1050*/  BRA `(.L_x_27) ;  /* 0x0000001400f47947 */ /* 0x000fea0003800000 */
.L_x_59:
[----:B------:R-:W-:-:S13]  /*1060*/  ISETP.GT.AND P0, PT, R2, 0x65, PT ;  /* 0x000000650200780c */ /* 0x000fda0003f04270 */
[----:B------:R-:W-:Y:S05]  /*1070*/  @P0 BRA `(.L_x_61) ;  /* 0x00000000000c0947 */ /* 0x000fea0003800000 */
[----:B------:R-:W-:-:S13]  /*1080*/  ISETP.NE.AND P0, PT, R2, 0x64, PT ;  /* 0x000000640200780c */ /* 0x000fda0003f05270 */
[----:B------:R-:W-:Y:S05]  /*1090*/  @!P0 BRA `(.L_x_26) ;  /* 0x0000001400dc8947 */ /* 0x000fea0003800000 */
[----:B------:R-:W-:Y:S05]  /*10a0*/  BRA `(.L_x_27) ;  /* 0x0000001400e07947 */ /* 0x000fea0003800000 */
.L_x_61:
[----:B------:R-:W-:-:S13]  /*10b0*/  ISETP.NE.AND P0, PT, R2, 0x66, PT ;  /* 0x000000660200780c */ /* 0x000fda0003f05270 */
[----:B------:R-:W-:Y:S05]  /*10c0*/  @!P0 BRA `(.L_x_26) ;  /* 0x0000001400d08947 */ /* 0x000fea0003800000 */
[----:B------:R-:W-:Y:S05]  /*10d0*/  BRA `(.L_x_27) ;  /* 0x0000001400d47947 */ /* 0x000fea0003800000 */
.L_x_58:
[----:B------:R-:W-:-:S13]  /*10e0*/  ISETP.GT.AND P0, PT, R2, 0x6b, PT ;  /* 0x0000006b0200780c */ /* 0x000fda0003f04270 */
[----:B------:R-:W-:Y:S05]  /*10f0*/  @P0 BRA `(.L_x_62) ;  /* 0x0000000000200947 */ /* 0x000fea0003800000 */
[----:B------:R-:W-:-:S13]  /*1100*/  ISETP.GT.AND P0, PT, R2, 0x69, PT ;  /* 0x000000690200780c */ /* 0x000fda0003f04270 */
[----:B------:R-:W-:Y:S05]  /*1110*/  @P0 BRA `(.L_x_63) ;  /* 0x00000000000c0947 */ /* 0x000fea0003800000 */
[----:B------:R-:W-:-:S13]  /*1120*/  ISETP.NE.AND P0, PT, R2, 0x68, PT ;  /* 0x000000680200780c */ /* 0x000fda0003f05270 */
[----:B------:R-:W-:Y:S05]  /*1130*/  @!P0 BRA `(.L_x_31) ;  /* 0x0000001400a48947 */ /* 0x000fea0003800000 */
[----:B------:R-:W-:Y:S05]  /*1140*/  BRA `(.L_x_32) ;  /* 0x0000001400987947 */ /* 0x000fea0003800000 */
.L_x_63:
[----:B------:R-:W-:-:S13]  /*1150*/  ISETP.NE.AND P0, PT, R2, 0x6a, PT ;  /* 0x0000006a0200780c */ /* 0x000fda0003f05270 */
[----:B------:R-:W-:Y:S05]  /*1160*/  @!P0 BRA `(.L_x_31) ;  /* 0x0000001400988947 */ /* 0x000fea0003800000 */
[----:B------:R-:W-:Y:S05]  /*1170*/  BRA `(.L_x_32) ;  /* 0x00000014008c7947 */ /* 0x000fea0003800000 */
.L_x_62:
[----:B------:R-:W-:-:S13]  /*1180*/  ISETP.GT.AND P0, PT, R2, 0x6d, PT ;  /* 0x0000006d0200780c */ /* 0x000fda0003f04270 */
[----:B------:R-:W-:Y:S05]  /*1190*/  @P0 BRA `(.L_x_64) ;  /* 0x00000000000c0947 */ /* 0x000fea0003800000 */
[----:B------:R-:W-:-:S13]  /*11a0*/  ISETP.NE.AND P0, PT, R2, 0x6c, PT ;  /* 0x0000006c0200780c */ /* 0x000fda0003f05270 */
[----:B------:R-:W-:Y:S05]  /*11b0*/  @!P0 BRA `(.L_x_31) ;  /* 0x0000001400848947 */ /* 0x000fea0003800000 */
[----:B------:R-:W-:Y:S05]  /*11c0*/  BRA `(.L_x_32) ;  /* 0x0000001400787947 */ /* 0x000fea0003800000 */
.L_x_64:
[----:B------:R-:W-:-:S13]  /*11d0*/  ISETP.NE.AND P0, PT, R2, 0x6e, PT ;  /* 0x0000006e0200780c */ /* 0x000fda0003f05270 */
[----:B------:R-:W-:Y:S05]  /*11e0*/  @!P0 BRA `(.L_x_31) ;  /* 0x0000001400788947 */ /* 0x000fea0003800000 */
[----:B------:R-:W-:Y:S05]  /*11f0*/  BRA `(.L_x_32) ;  /* 0x00000014006c7947 */ /* 0x000fea0003800000 */
.L_x_57:
        /* <DEDUP_REMOVED lines=9> */
.L_x_67:
[----:B------:R-:W-:-:S13]  /*1290*/  ISETP.NE.AND P0, PT, R2, 0x72, PT ;  /* 0x000000720200780c */ /* 0x000fda0003f05270 */
[----:B------:R-:W-:Y:S05]  /*12a0*/  @!P0 BRA `(.L_x_26) ;  /* 0x0000001400588947 */ /* 0x000fea0003800000 */
[----:B------:R-:W-:Y:S05]  /*12b0*/  BRA `(.L_x_27) ;  /* 0x00000014005c7947 */ /* 0x000fea0003800000 */
.L_x_66:
[----:B------:R-:W-:-:S13]  /*12c0*/  ISETP.GT.AND P0, PT, R2, 0x75, PT ;  /* 0x000000750200780c */ /* 0x000fda0003f04270 */
[----:B------:R-:W-:Y:S05]  /*12d0*/  @P0 BRA `(.L_x_68) ;  /* 0x00000000000c0947 */ /* 0x000fea0003800000 */
[----:B------:R-:W-:-:S13]  /*12e0*/  ISETP.NE.AND P0, PT, R2, 0x74, PT ;  /* 0x000000740200780c */ /* 0x000fda0003f05270 */
[----:B------:R-:W-:Y:S05]  /*12f0*/  @!P0 BRA `(.L_x_26) ;  /* 0x0000001400448947 */ /* 0x000fea0003800000 */
[----:B------:R-:W-:Y:S05]  /*1300*/  BRA `(.L_x_27) ;  /* 0x0000001400487947 */ /* 0x000fea0003800000 */
.L_x_68:
[----:B------:R-:W-:-:S13]  /*1310*/  ISETP.NE.AND P0, PT, R2, 0x76, PT ;  /* 0x000000760200780c */ /* 0x000fda0003f05270 */
[----:B------:R-:W-:Y:S05]  /*1320*/  @!P0 BRA `(.L_x_26) ;  /* 0x0000001400388947 */ /* 0x000fea0003800000 */
[----:B------:R-:W-:Y:S05]  /*1330*/  BRA `(.L_x_27) ;  /* 0x00000014003c7947 */ /* 0x000fea0003800000 */
.L_x_65:
[----:B------:R-:W-:-:S13]  /*1340*/  ISETP.GT.AND P0, PT, R2, 0x7b, PT ;  /* 0x0000007b0200780c */ /* 0x000fda0003f04270 */
[----:B------:R-:W-:Y:S05]  /*1350*/  @P0 BRA `(.L_x_69) ;  /* 0x0000000000200947 */ /* 0x000fea0003800000 */
[----:B------:R-:W-:-:S13]  /*1360*/  ISETP.GT.AND P0, PT, R2, 0x79, PT ;  /* 0x000000790200780c */ /* 0x000fda0003f04270 */
[----:B------:R-:W-:Y:S05]  /*1370*/  @P0 BRA `(.L_x_70) ;  /* 0x00000000000c0947 */ /* 0x000fea0003800000 */
[----:B------:R-:W-:-:S13]  /*1380*/  ISETP.NE.AND P0, PT, R2, 0x78, PT ;  /* 0x000000780200780c */ /* 0x000fda0003f05270 */
[----:B------:R-:W-:Y:S05]  /*1390*/  @!P0 BRA `(.L_x_31) ;  /* 0x00000014000c8947 */ /* 0x000fea0003800000 */
[----:B------:R-:W-:Y:S05]  /*13a0*/  BRA `(.L_x_32) ;  /* 0x0000001400007947 */ /* 0x000fea0003800000 */
.L_x_70:
[----:B------:R-:W-:-:S13]  /*13b0*/  ISETP.NE.AND P0, PT, R2, 0x7a, PT ;  /* 0x0000007a0200780c */ /* 0x000fda0003f05270 */
[----:B------:R-:W-:Y:S05]  /*13c0*/  @!P0 BRA `(.L_x_31) ;  /* 0x0000001400008947 */ /* 0x000fea0003800000 */
[----:B------:R-:W-:Y:S05]  /*13d0*/  BRA `(.L_x_32) ;  /* 0x0000001000f47947 */ /* 0x000fea0003800000 */
.L_x_69:
[----:B------:R-:W-:-:S13]  /*13e0*/  ISETP.GT.AND P0, PT, R2, 0x7d, PT ;  /* 0x0000007d0200780c */ /* 0x000fda0003f04270 */
[----:B------:R-:W-:Y:S05]  /*13f0*/  @P0 BRA `(.L_x_71) ;  /* 0x00000000000c0947 */ /* 0x000fea0003800000 */
[----:B------:R-:W-:-:S13]  /*1400*/  ISETP.NE.AND P0, PT, R2, 0x7c, PT ;  /* 0x0000007c0200780c */ /* 0x000fda0003f05270 */
[----:B------:R-:W-:Y:S05]  /*1410*/  @!P0 BRA `(.L_x_31) ;  /* 0x0000001000ec8947 */ /* 0x000fea0003800000 */
[----:B------:R-:W-:Y:S05]  /*1420*/  BRA `(.L_x_32) ;  /* 0x0000001000e07947 */ /* 0x000fea0003800000 */
.L_x_71:
[----:B------:R-:W-:-:S13]  /*1430*/  ISETP.NE.AND P0, PT, R2, 0x7e, PT ;  /* 0x0000007e0200780c */ /* 0x000fda0003f05270 */
[----:B------:R-:W-:Y:S05]  /*1440*/  @!P0 BRA `(.L_x_31) ;  /* 0x0000001000e08947 */ /* 0x000fea0003800000 */
[----:B------:R-:W-:Y:S05]  /*1450*/  BRA `(.L_x_32) ;  /* 0x0000001000d47947 */ /* 0x000fea0003800000 */
.L_x_0:
        /* <DEDUP_REMOVED lines=15> */
.L_x_77:
[----:B------:R-:W-:-:S13]  /*1550*/  ISETP.NE.AND P0, PT, R2, 0x82, PT ;  /* 0x000000820200780c */ /* 0x000fda0003f05270 */
[----:B------:R-:W-:Y:S05]  /*1560*/  @!P0 BRA `(.L_x_7) ;  /* 0x0000001000b48947 */ /* 0x000fea0003800000 */
[----:B------:R-:W-:Y:S05]  /*1570*/  BRA `(.L_x_8) ;  /* 0x0000000c002c7947 */ /* 0x000fea0003800000 */
.L_x_76:
[----:B------:R-:W-:-:S13]  /*1580*/  ISETP.GT.AND P0, PT, R2, 0x85, PT ;  /* 0x000000850200780c */ /* 0x000fda0003f04270 */
[----:B------:R-:W-:Y:S05]  /*1590*/  @P0 BRA `(.L_x_78) ;  /* 0x00000000000c0947 */ /* 0x000fea0003800000 */
[----:B------:R-:W-:-:S13]  /*15a0*/  ISETP.NE.AND P0, PT, R2, 0x84, PT ;  /* 0x000000840200780c */ /* 0x000fda0003f05270 */
[----:B------:R-:W-:Y:S05]  /*15b0*/  @!P0 BRA `(.L_x_7) ;  /* 0x0000001000a08947 */ /* 0x000fea0003800000 */
[----:B------:R-:W-:Y:S05]  /*15c0*/  BRA `(.L_x_8) ;  /* 0x0000000c00187947 */ /* 0x000fea0003800000 */
.L_x_78:
[----:B------:R-:W-:-:S13]  /*15d0*/  ISETP.NE.AND P0, PT, R2, 0x86, PT ;  /* 0x000000860200780c */ /* 0x000fda0003f05270 */
[----:B------:R-:W-:Y:S05]  /*15e0*/  @!P0 BRA `(.L_x_7) ;  /* 0x0000001000948947 */ /* 0x000fea0003800000 */
[----:B------:R-:W-:Y:S05]  /*15f0*/  BRA `(.L_x_8) ;  /* 0x0000000c000c7947 */ /* 0x000fea0003800000 */
.L_x_75:
[----:B------:R-:W-:-:S13]  /*1600*/  ISETP.GT.AND P0, PT, R2, 0x8b, PT ;  /* 0x0000008b0200780c */ /* 0x000fda0003f04270 */
[----:B------:R-:W-:Y:S05]  /*1610*/  @P0 BRA `(.L_x_79) ;  /* 0x0000000000200947 */ /* 0x000fea0003800000 */
[----:B------:R-:W-:-:S13]  /*1620*/  ISETP.GT.AND P0, PT, R2, 0x89, PT ;  /* 0x000000890200780c */ /* 0x000fda0003f04270 */
[----:B------:R-:W-:Y:S05]  /*1630*/  @P0 BRA `(.L_x_80) ;  /* 0x00000000000c0947 */ /* 0x000fea0003800000 */
[----:B------:R-:W-:-:S13]  /*1640*/  ISETP.NE.AND P0, PT, R2, 0x88, PT ;  /* 0x000000880200780c */ /* 0x000fda0003f05270 */
[----:B------:R-:W-:Y:S05]  /*1650*/  @!P0 BRA `(.L_x_12) ;  /* 0x0000000c00488947 */ /* 0x000fea0003800000 */
[----:B------:R-:W-:Y:S05]  /*1660*/  BRA `(.L_x_13) ;  /* 0x0000000c003c7947 */ /* 0x000fea0003800000 */
.L_x_80:
[----:B------:R-:W-:-:S13]  /*1670*/  ISETP.NE.AND P0, PT, R2, 0x8a, PT ;  /* 0x0000008a0200780c */ /* 0x000fda0003f05270 */
[----:B------:R-:W-:Y:S05]  /*1680*/  @!P0 BRA `(.L_x_12) ;  /* 0x0000000c003c8947 */ /* 0x000fea0003800000 */
[----:B------:R-:W-:Y:S05]  /*1690*/  BRA `(.L_x_13) ;  /* 0x0000000c00307947 */ /* 0x000fea0003800000 */
.L_x_79:
[----:B------:R-:W-:-:S13]  /*16a0*/  ISETP.GT.AND P0, PT, R2, 0x8d, PT ;  /* 0x0000008d0200780c */ /* 0x000fda0003f04270 */
[----:B------:R-:W-:Y:S05]  /*16b0*/  @P0 BRA `(.L_x_81) ;  /* 0x00000000000c0947 */ /* 0x000fea0003800000 */
[----:B------:R-:W-:-:S13]  /*16c0*/  ISETP.NE.AND P0, PT, R2, 0x8c, PT ;  /* 0x0000008c0200780c */ /* 0x000fda0003f05270 */
[----:B------:R-:W-:Y:S05]  /*16d0*/  @!P0 BRA `(.L_x_12) ;  /* 0x0000000c00288947 */ /* 0x000fea0003800000 */
[----:B------:R-:W-:Y:S05]  /*16e0*/  BRA `(.L_x_13) ;  /* 0x0000000c001c7947 */ /* 0x000fea0003800000 */
.L_x_81:
[----:B------:R-:W-:-:S13]  /*16f0*/  ISETP.NE.AND P0, PT, R2, 0x8e, PT ;  /* 0x0000008e0200780c */ /* 0x000fda0003f05270 */
[----:B------:R-:W-:Y:S05]  /*1700*/  @!P0 BRA `(.L_x_12) ;  /* 0x0000000c001c8947 */ /* 0x000fea0003800000 */
[----:B------:R-:W-:Y:S05]  /*1710*/  BRA `(.L_x_13) ;  /* 0x0000000c00107947 */ /* 0x000fea0003800000 */
.L_x_74:
        /* <DEDUP_REMOVED lines=9> */
.L_x_84:
[----:B------:R-:W-:-:S13]  /*17b0*/  ISETP.NE.AND P0, PT, R2, 0x92, PT ;  /* 0x000000920200780c */ /* 0x000fda0003f05270 */
[----:B------:R-:W-:Y:S05]  /*17c0*/  @!P0 BRA `(.L_x_7) ;  /* 0x00000010001c8947 */ /* 0x000fea0003800000 */
[----:B------:R-:W-:Y:S05]  /*17d0*/  BRA `(.L_x_8) ;  /* 0x0000000800947947 */ /* 0x000fea0003800000 */
.L_x_83:
[----:B------:R-:W-:-:S13]  /*17e0*/  ISETP.GT.AND P0, PT, R2, 0x95, PT ;  /* 0x000000950200780c */ /* 0x000fda0003f04270 */
[----:B------:R-:W-:Y:S05]  /*17f0*/  @P0 BRA `(.L_x_85) ;  /* 0x00000000000c0947 */ /* 0x000fea0003800000 */
[----:B------:R-:W-:-:S13]  /*1800*/  ISETP.NE.AND P0, PT, R2, 0x94, PT ;  /* 0x000000940200780c */ /* 0x000fda0003f05270 */
[----:B------:R-:W-:Y:S05]  /*1810*/  @!P0 BRA `(.L_x_7) ;  /* 0x0000001000088947 */ /* 0x000fea0003800000 */
[----:B------:R-:W-:Y:S05]  /*1820*/  BRA `(.L_x_8) ;  /* 0x0000000800807947 */ /* 0x000fea0003800000 */
.L_x_85:
[----:B------:R-:W-:-:S13]  /*1830*/  ISETP.NE.AND P0, PT, R2, 0x96, PT ;  /* 0x000000960200780c */ /* 0x000fda0003f05270 */
[----:B------:R-:W-:Y:S05]  /*1840*/  @!P0 BRA `(.L_x_7) ;  /* 0x0000000c00fc8947 */ /* 0x000fea0003800000 */
[----:B------:R-:W-:Y:S05]  /*1850*/  BRA `(.L_x_8) ;  /* 0x0000000800747947 */ /* 0x000fea0003800000 */
.L_x_82:
[----:B------:R-:W-:-:S13]  /*1860*/  ISETP.GT.AND P0, PT, R2, 0x9b, PT ;  /* 0x0000009b0200780c */ /* 0x000fda0003f04270 */
[----:B------:R-:W-:Y:S05]  /*1870*/  @P0 BRA `(.L_x_86) ;  /* 0x0000000000200947 */ /* 0x000fea0003800000 */
[----:B------:R-:W-:-:S13]  /*1880*/  ISETP.GT.AND P0, PT, R2, 0x99, PT ;  /* 0x000000990200780c */ /* 0x000fda0003f04270 */
[----:B------:R-:W-:Y:S05]  /*1890*/  @P0 BRA `(.L_x_87) ;  /* 0x00000000000c0947 */ /* 0x000fea0003800000 */
[----:B------:R-:W-:-:S13]  /*18a0*/  ISETP.NE.AND P0, PT, R2, 0x98, PT ;  /* 0x000000980200780c */ /* 0x000fda0003f05270 */
[----:B------:R-:W-:Y:S05]  /*18b0*/  @!P0 BRA `(.L_x_12) ;  /* 0x0000000800b08947 */ /* 0x000fea0003800000 */
[----:B------:R-:W-:Y:S05]  /*18c0*/  BRA `(.L_x_13) ;  /* 0x0000000800a47947 */ /* 0x000fea0003800000 */
.L_x_87:
[----:B------:R-:W-:-:S13]  /*18d0*/  ISETP.NE.AND P0, PT, R2, 0x9a, PT ;  /* 0x0000009a0200780c */ /* 0x000fda0003f05270 */
[----:B------:R-:W-:Y:S05]  /*18e0*/  @!P0 BRA `(.L_x_12) ;  /* 0x0000000800a48947 */ /* 0x000fea0003800000 */
[----:B------:R-:W-:Y:S05]  /*18f0*/  BRA `(.L_x_13) ;  /* 0x0000000800987947 */ /* 0x000fea0003800000 */
.L_x_86:
[----:B------:R-:W-:-:S13]  /*1900*/  ISETP.GT.AND P0, PT, R2, 0x9d, PT ;  /* 0x0000009d0200780c */ /* 0x000fda0003f04270 */
[----:B------:R-:W-:Y:S05]  /*1910*/  @P0 BRA `(.L_x_88) ;  /* 0x00000000000c0947 */ /* 0x000fea0003800000 */
[----:B------:R-:W-:-:S13]  /*1920*/  ISETP.NE.AND P0, PT, R2, 0x9c, PT ;  /* 0x0000009c0200780c */ /* 0x000fda0003f05270 */
[----:B------:R-:W-:Y:S05]  /*1930*/  @!P0 BRA `(.L_x_12) ;  /* 0x0000000800908947 */ /* 0x000fea0003800000 */
[----:B------:R-:W-:Y:S05]  /*1940*/  BRA `(.L_x_13) ;  /* 0x0000000800847947 */ /* 0x000fea0003800000 */
.L_x_88:
[----:B------:R-:W-:-:S13]  /*1950*/  ISETP.NE.AND P0, PT, R2, 0x9e, PT ;  /* 0x0000009e0200780c */ /* 0x000fda0003f05270 */
[----:B------:R-:W-:Y:S05]  /*1960*/  @!P0 BRA `(.L_x_12) ;  /* 0x0000000800848947 */ /* 0x000fea0003800000 */
[----:B------:R-:W-:Y:S05]  /*1970*/  BRA `(.L_x_13) ;  /* 0x0000000800787947 */ /* 0x000fea0003800000 */
.L_x_73:
        /* <DEDUP_REMOVED lines=11> */
.L_x_92:
[----:B------:R-:W-:-:S13]  /*1a30*/  ISETP.NE.AND P0, PT, R2, 0xa2, PT ;  /* 0x000000a20200780c */ /* 0x000fda0003f05270 */
[----:B------:R-:W-:Y:S05]  /*1a40*/  @!P0 BRA `(.L_x_26) ;  /* 0x0000000c00708947 */ /* 0x000fea0003800000 */
[----:B------:R-:W-:Y:S05]  /*1a50*/  BRA `(.L_x_27) ;  /* 0x0000000c00747947 */ /* 0x000fea0003800000 */
.L_x_91:
[----:B------:R-:W-:-:S13]  /*1a60*/  ISETP.GT.AND P0, PT, R2, 0xa5, PT ;  /* 0x000000a50200780c */ /* 0x000fda0003f04270 */
[----:B------:R-:W-:Y:S05]  /*1a70*/  @P0 BRA `(.L_x_93) ;  /* 0x00000000000c0947 */ /* 0x000fea0003800000 */
[----:B------:R-:W-:-:S13]  /*1a80*/  ISETP.NE.AND P0, PT, R2, 0xa4, PT ;  /* 0x000000a40200780c */ /* 0x000fda0003f05270 */
[----:B------:R-:W-:Y:S05]  /*1a90*/  @!P0 BRA `(.L_x_26) ;  /* 0x0000000c005c8947 */ /* 0x000fea0003800000 */
[----:B------:R-:W-:Y:S05]  /*1aa0*/  BRA `(.L_x_27) ;  /* 0x0000000c00607947 */ /* 0x000fea0003800000 */
.L_x_93:
[----:B------:R-:W-:-:S13]  /*1ab0*/  ISETP.NE.AND P0, PT, R2, 0xa6, PT ;  /* 0x000000a60200780c */ /* 0x000fda0003f05270 */
[----:B------:R-:W-:Y:S05]  /*1ac0*/  @!P0 BRA `(.L_x_26) ;  /* 0x0000000c00508947 */ /* 0x000fea0003800000 */
[----:B------:R-:W-:Y:S05]  /*1ad0*/  BRA `(.L_x_27) ;  /* 0x0000000c00547947 */ /* 0x000fea0003800000 */
.L_x_90:
[----:B------:R-:W-:-:S13]  /*1ae0*/  ISETP.GT.AND P0, PT, R2, 0xab, PT ;  /* 0x000000ab0200780c */ /* 0x000fda0003f04270 */
[----:B------:R-:W-:Y:S05]  /*1af0*/  @P0 BRA `(.L_x_94) ;  /* 0x0000000000200947 */ /* 0x000fea0003800000 */
[----:B------:R-:W-:-:S13]  /*1b00*/  ISETP.GT.AND P0, PT, R2, 0xa9, PT ;  /* 0x000000a90200780c */ /* 0x000fda0003f04270 */
[----:B------:R-:W-:Y:S05]  /*1b10*/  @P0 BRA `(.L_x_95) ;  /* 0x00000000000c0947 */ /* 0x000fea0003800000 */
[----:B------:R-:W-:-:S13]  /*1b20*/  ISETP.NE.AND P0, PT, R2, 0xa8, PT ;  /* 0x000000a80200780c */ /* 0x000fda0003f05270 */
[----:B------:R-:W-:Y:S05]  /*1b30*/  @!P0 BRA `(.L_x_31) ;  /* 0x0000000c00248947 */ /* 0x000fea0003800000 */
[----:B------:R-:W-:Y:S05]  /*1b40*/  BRA `(.L_x_32) ;  /* 0x0000000c00187947 */ /* 0x000fea0003800000 */
.L_x_95:
[----:B------:R-:W-:-:S13]  /*1b50*/  ISETP.NE.AND P0, PT, R2, 0xaa, PT ;  /* 0x000000aa0200780c */ /* 0x000fda0003f05270 */
[----:B------:R-:W-:Y:S05]  /*1b60*/  @!P0 BRA `(.L_x_31) ;  /* 0x0000000c00188947 */ /* 0x000fea0003800000 */
[----:B------:R-:W-:Y:S05]  /*1b70*/  BRA `(.L_x_32) ;  /* 0x0000000c000c7947 */ /* 0x000fea0003800000 */
.L_x_94:
[----:B------:R-:W-:-:S13]  /*1b80*/  ISETP.GT.AND P0, PT, R2, 0xad, PT ;  /* 0x000000ad0200780c */ /* 0x000fda0003f04270 */
[----:B------:R-:W-:Y:S05]  /*1b90*/  @P0 BRA `(.L_x_96) ;  /* 0x00000000000c0947 */ /* 0x000fea0003800000 */
[----:B------:R-:W-:-:S13]  /*1ba0*/  ISETP.NE.AND P0, PT, R2, 0xac, PT ;  /* 0x000000ac0200780c */ /* 0x000fda0003f05270 */
[----:B------:R-:W-:Y:S05]  /*1bb0*/  @!P0 BRA `(.L_x_31) ;  /* 0x0000000c00048947 */ /* 0x000fea0003800000 */
[----:B------:R-:W-:Y:S05]  /*1bc0*/  BRA `(.L_x_32) ;  /* 0x0000000800f87947 */ /* 0x000fea0003800000 */
.L_x_96:
[----:B------:R-:W-:-:S13]  /*1bd0*/  ISETP.NE.AND P0, PT, R2, 0xae, PT ;  /* 0x000000ae0200780c */ /* 0x000fda0003f05270 */
[----:B------:R-:W-:Y:S05]  /*1be0*/  @!P0 BRA `(.L_x_31) ;  /* 0x0000000800f88947 */ /* 0x000fea0003800000 */
[----:B------:R-:W-:Y:S05]  /*1bf0*/  BRA `(.L_x_32) ;  /* 0x0000000800ec7947 */ /* 0x000fea0003800000 */
.L_x_89:
        /* <DEDUP_REMOVED lines=9> */
.L_x_99:
[----:B------:R-:W-:-:S13]  /*1c90*/  ISETP.NE.AND P0, PT, R2, 0xb2, PT ;  /* 0x000000b20200780c */ /* 0x000fda0003f05270 */
[----:B------:R-:W-:Y:S05]  /*1ca0*/  @!P0 BRA `(.L_x_26) ;  /* 0x0000000800d88947 */ /* 0x000fea0003800000 */
[----:B------:R-:W-:Y:S05]  /*1cb0*/  BRA `(.L_x_27) ;  /* 0x0000000800dc7947 */ /* 0x000fea0003800000 */
.L_x_98:
[----:B------:R-:W-:-:S13]  /*1cc0*/  ISETP.GT.AND P0, PT, R2, 0xb5, PT ;  /* 0x000000b50200780c */ /* 0x000fda0003f04270 */
[----:B------:R-:W-:Y:S05]  /*1cd0*/  @P0 BRA `(.L_x_100) ;  /* 0x00000000000c0947 */ /* 0x000fea0003800000 */
[----:B------:R-:W-:-:S13]  /*1ce0*/  ISETP.NE.AND P0, PT, R2, 0xb4, PT ;  /* 0x000000b40200780c */ /* 0x000fda0003f05270 */
[----:B------:R-:W-:Y:S05]  /*1cf0*/  @!P0 BRA `(.L_x_26) ;  /* 0x0000000800c48947 */ /* 0x000fea0003800000 */
[----:B------:R-:W-:Y:S05]  /*1d00*/  BRA `(.L_x_27) ;  /* 0x0000000800c87947 */ /* 0x000fea0003800000 */
.L_x_100:
[----:B------:R-:W-:-:S13]  /*1d10*/  ISETP.NE.AND P0, PT, R2, 0xb6, PT ;  /* 0x000000b60200780c */ /* 0x000fda0003f05270 */
[----:B------:R-:W-:Y:S05]  /*1d20*/  @!P0 BRA `(.L_x_26) ;  /* 0x0000000800b88947 */ /* 0x000fea0003800000 */
[----:B------:R-:W-:Y:S05]  /*1d30*/  BRA `(.L_x_27) ;  /* 0x0000000800bc7947 */ /* 0x000fea0003800000 */
.L_x_97:
[----:B------:R-:W-:-:S13]  /*1d40*/  ISETP.GT.AND P0, PT, R2, 0xbb, PT ;  /* 0x000000bb0200780c */ /* 0x000fda0003f04270 */
[----:B------:R-:W-:Y:S05]  /*1d50*/  @P0 BRA `(.L_x_101) ;  /* 0x0000000000200947 */ /* 0x000fea0003800000 */
[----:B------:R-:W-:-:S13]  /*1d60*/  ISETP.GT.AND P0, PT, R2, 0xb9, PT ;  /* 0x000000b90200780c */ /* 0x000fda0003f04270 */
[----:B------:R-:W-:Y:S05]  /*1d70*/  @P0 BRA `(.L_x_102) ;  /* 0x00000000000c0947 */ /* 0x000fea0003800000 */
[----:B------:R-:W-:-:S13]  /*1d80*/  ISETP.NE.AND P0, PT, R2, 0xb8, PT ;  /* 0x000000b80200780c */ /* 0x000fda0003f05270 */
[----:B------:R-:W-:Y:S05]  /*1d90*/  @!P0 BRA `(.L_x_31) ;  /* 0x00000008008c8947 */ /* 0x000fea0003800000 */
[----:B------:R-:W-:Y:S05]  /*1da0*/  BRA `(.L_x_32) ;  /* 0x0000000800807947 */ /* 0x000fea0003800000 */
.L_x_102:
[----:B------:R-:W-:-:S13]  /*1db0*/  ISETP.NE.AND P0, PT, R2, 0xba, PT ;  /* 0x000000ba0200780c */ /* 0x000fda0003f05270 */
[----:B------:R-:W-:Y:S05]  /*1dc0*/  @!P0 BRA `(.L_x_31) ;  /* 0x0000000800808947 */ /* 0x000fea0003800000 */
[----:B------:R-:W-:Y:S05]  /*1dd0*/  BRA `(.L_x_32) ;  /* 0x0000000800747947 */ /* 0x000fea0003800000 */
.L_x_101:
[----:B------:R-:W-:-:S13]  /*1de0*/  ISETP.GT.AND P0, PT, R2, 0xbd, PT ;  /* 0x000000bd0200780c */ /* 0x000fda0003f04270 */
[----:B------:R-:W-:Y:S05]  /*1df0*/  @P0 BRA `(.L_x_103) ;  /* 0x00000000000c0947 */ /* 0x000fea0003800000 */
[----:B------:R-:W-:-:S13]  /*1e00*/  ISETP.NE.AND P0, PT, R2, 0xbc, PT ;  /* 0x000000bc0200780c */ /* 0x000fda0003f05270 */
[----:B------:R-:W-:Y:S05]  /*1e10*/  @!P0 BRA `(.L_x_31) ;  /* 0x00000008006c8947 */ /* 0x000fea0003800000 */
[----:B------:R-:W-:Y:S05]  /*1e20*/  BRA `(.L_x_32) ;  /* 0x0000000800607947 */ /* 0x000fea0003800000 */
.L_x_103:
[----:B------:R-:W-:-:S13]  /*1e30*/  ISETP.NE.AND P0, PT, R2, 0xbe, PT ;  /* 0x000000be0200780c */ /* 0x000fda0003f05270 */
[----:B------:R-:W-:Y:S05]  /*1e40*/  @!P0 BRA `(.L_x_31) ;  /* 0x0000000800608947 */ /* 0x000fea0003800000 */
[----:B------:R-:W-:Y:S05]  /*1e50*/  BRA `(.L_x_32) ;  /* 0x0000000800547947 */ /* 0x000fea0003800000 */
.L_x_72:
        /* <DEDUP_REMOVED lines=13> */
.L_x_108:
[----:B------:R-:W-:-:S13]  /*1f30*/  ISETP.NE.AND P0, PT, R2, 0xc2, PT ;  /* 0x000000c20200780c */ /* 0x000fda0003f05270 */
[----:B------:R-:W-:Y:S05]  /*1f40*/  @!P0 BRA `(.L_x_7) ;  /* 0x00000008003c8947 */ /* 0x000fea0003800000 */
[----:B------:R-:W-:Y:S05]  /*1f50*/  BRA `(.L_x_8) ;  /* 0x0000000000b47947 */ /* 0x000fea0003800000 */
.L_x_107:
[----:B------:R-:W-:-:S13]  /*1f60*/  ISETP.GT.AND P0, PT, R2, 0xc5, PT ;  /* 0x000000c50200780c */ /* 0x000fda0003f04270 */
[----:B------:R-:W-:Y:S05]  /*1f70*/  @P0 BRA `(.L_x_109) ;  /* 0x00000000000c0947 */ /* 0x000fea0003800000 */
[----:B------:R-:W-:-:S13]  /*1f80*/  ISETP.NE.AND P0, PT, R2, 0xc4, PT ;  /* 0x000000c40200780c */ /* 0x000fda0003f05270 */
[----:B------:R-:W-:Y:S05]  /*1f90*/  @!P0 BRA `(.L_x_7) ;  /* 0x0000000800288947 */ /* 0x000fea0003800000 */
[----:B------:R-:W-:Y:S05]  /*1fa0*/  BRA `(.L_x_8) ;  /* 0x0000000000a07947 */ /* 0x000fea0003800000 */
.L_x_109:
[----:B------:R-:W-:-:S13]  /*1fb0*/  ISETP.NE.AND P0, PT, R2, 0xc6, PT ;  /* 0x000000c60200780c */ /* 0x000fda0003f05270 */
[----:B------:R-:W-:Y:S05]  /*1fc0*/  @!P0 BRA `(.L_x_7) ;  /* 0x00000008001c8947 */ /* 0x000fea0003800000 */
[----:B------:R-:W-:Y:S05]  /*1fd0*/  BRA `(.L_x_8) ;  /* 0x0000000000947947 */ /* 0x000fea0003800000 */
.L_x_106:
[----:B------:R-:W-:-:S13]  /*1fe0*/  ISETP.GT.AND P0, PT, R2, 0xcb, PT ;  /* 0x000000cb0200780c */ /* 0x000fda0003f04270 */
[----:B------:R-:W-:Y:S05]  /*1ff0*/  @P0 BRA `(.L_x_110) ;  /* 0x0000000000200947 */ /* 0x000fea0003800000 */
[----:B------:R-:W-:-:S13]  /*2000*/  ISETP.GT.AND P0, PT, R2, 0xc9, PT ;  /* 0x000000c90200780c */ /* 0x000fda0003f04270 */
[----:B------:R-:W-:Y:S05]  /*2010*/  @P0 BRA `(.L_x_111) ;  /* 0x00000000000c0947 */ /* 0x000fea0003800000 */
[----:B------:R-:W-:-:S13]  /*2020*/  ISETP.NE.AND P0, PT, R2, 0xc8, PT ;  /* 0x000000c80200780c */ /* 0x000fda0003f05270 */
[----:B------:R-:W-:Y:S05]  /*2030*/  @!P0 BRA `(.L_x_12) ;  /* 0x0000000000d08947 */ /* 0x000fea0003800000 */
[----:B------:R-:W-:Y:S05]  /*2040*/  BRA `(.L_x_13) ;  /* 0x0000000000c47947 */ /* 0x000fea0003800000 */
.L_x_111:
[----:B------:R-:W-:-:S13]  /*2050*/  ISETP.NE.AND P0, PT, R2, 0xca, PT ;  /* 0x000000ca0200780c */ /* 0x000fda0003f05270 */
[----:B------:R-:W-:Y:S05]  /*2060*/  @!P0 BRA `(.L_x_12) ;  /* 0x0000000000c48947 */ /* 0x000fea0003800000 */
[----:B------:R-:W-:Y:S05]  /*2070*/  BRA `(.L_x_13) ;  /* 0x0000000000b87947 */ /* 0x000fea0003800000 */
.L_x_110:
[----:B------:R-:W-:-:S13]  /*2080*/  ISETP.GT.AND P0, PT, R2, 0xcd, PT ;  /* 0x000000cd0200780c */ /* 0x000fda0003f04270 */
[----:B------:R-:W-:Y:S05]  /*2090*/  @P0 BRA `(.L_x_112) ;  /* 0x00000000000c0947 */ /* 0x000fea0003800000 */
[----:B------:R-:W-:-:S13]  /*20a0*/  ISETP.NE.AND P0, PT, R2, 0xcc, PT ;  /* 0x000000cc0200780c */ /* 0x000fda0003f05270 */
[----:B------:R-:W-:Y:S05]  /*20b0*/  @!P0 BRA `(.L_x_12) ;  /* 0x0000000000b08947 */ /* 0x000fea0003800000 */
[----:B------:R-:W-:Y:S05]  /*20c0*/  BRA `(.L_x_13) ;  /* 0x0000000000a47947 */ /* 0x000fea0003800000 */
.L_x_112:
[----:B------:R-:W-:-:S13]  /*20d0*/  ISETP.NE.AND P0, PT, R2, 0xce, PT ;  /* 0x000000ce0200780c */ /* 0x000fda0003f05270 */
[----:B------:R-:W-:Y:S05]  /*20e0*/  @!P0 BRA `(.L_x_12) ;  /* 0x0000000000a48947 */ /* 0x000fea0003800000 */
[----:B------:R-:W-:Y:S05]  /*20f0*/  BRA `(.L_x_13) ;  /* 0x0000000000987947 */ /* 0x000fea0003800000 */
.L_x_105:
        /* <DEDUP_REMOVED lines=9> */
.L_x_115:
[----:B------:R-:W-:-:S13]  /*2190*/  ISETP.NE.AND P0, PT, R2, 0xd2, PT ;  /* 0x000000d20200780c */ /* 0x000fda0003f05270 */
[----:B------:R-:W-:Y:S05]  /*21a0*/  @!P0 BRA `(.L_x_7) ;  /* 0x0000000400a48947 */ /* 0x000fea0003800000 */
[----:B------:R-:W-:Y:S05]  /*21b0*/  BRA `(.L_x_8) ;  /* 0x00000000001c7947 */ /* 0x000fea0003800000 */
.L_x_114:
[----:B------:R-:W-:-:S13]  /*21c0*/  ISETP.GT.AND P0, PT, R2, 0xd5, PT ;  /* 0x000000d50200780c */ /* 0x000fda0003f04270 */
[----:B------:R-:W-:Y:S05]  /*21d0*/  @P0 BRA `(.L_x_116) ;  /* 0x00000000000c0947 */ /* 0x000fea0003800000 */
[----:B------:R-:W-:-:S13]  /*21e0*/  ISETP.NE.AND P0, PT, R2, 0xd4, PT ;  /* 0x000000d40200780c */ /* 0x000fda0003f05270 */
[----:B------:R-:W-:Y:S05]  /*21f0*/  @!P0 BRA `(.L_x_7) ;  /* 0x0000000400908947 */ /* 0x000fea0003800000 */
[----:B------:R-:W-:Y:S05]  /*2200*/  BRA `(.L_x_8) ;  /* 0x0000000000087947 */ /* 0x000fea0003800000 */
.L_x_116:
[----:B------:R-:W-:-:S13]  /*2210*/  ISETP.NE.AND P0, PT, R2, 0xd6, PT ;  /* 0x000000d60200780c */ /* 0x000fda0003f05270 */
[----:B------:R-:W-:Y:S05]  /*2220*/  @!P0 BRA `(.L_x_7) ;  /* 0x0000000400848947 */ /* 0x000fea0003800000 */
.L_x_8:
[----:B------:R-:W-:Y:S01]  /*2230*/  UMOV UR4, 0xfffffffc ;  /* 0xfffffffc00047882 */ /* 0x000fe20000000000 */
[----:B------:R-:W-:Y:S05]  /*2240*/  BRA `(.L_x_7) ;  /* 0x00000004007c7947 */ /* 0x000fea0003800000 */
.L_x_113:
[----:B------:R-:W-:-:S13]  /*2250*/  ISETP.GT.AND P0, PT, R2, 0xdb, PT ;  /* 0x000000db0200780c */ /* 0x000fda0003f04270 */
[----:B------:R-:W-:Y:S05]  /*2260*/  @P0 BRA `(.L_x_117) ;  /* 0x0000000000200947 */ /* 0x000fea0003800000 */
[----:B------:R-:W-:-:S13]  /*2270*/  ISETP.GT.AND P0, PT, R2, 0xd9, PT ;  /* 0x000000d90200780c */ /* 0x000fda0003f04270 */
[----:B------:R-:W-:Y:S05]  /*2280*/  @P0 BRA `(.L_x_118) ;  /* 0x00000000000c0947 */ /* 0x000fea0003800000 */
[----:B------:R-:W-:-:S13]  /*2290*/  ISETP.NE.AND P0, PT, R2, 0xd8, PT ;  /* 0x000000d80200780c */ /* 0x000fda0003f05270 */
[----:B------:R-:W-:Y:S05]  /*22a0*/  @!P0 BRA `(.L_x_12) ;  /* 0x0000000000348947 */ /* 0x000fea0003800000 */
[----:B------:R-:W-:Y:S05]  /*22b0*/  BRA `(.L_x_13) ;  /* 0x0000000000287947 */ /* 0x000fea0003800000 */
.L_x_118:
[----:B------:R-:W-:-:S13]  /*22c0*/  ISETP.NE.AND P0, PT, R2, 0xda, PT ;  /* 0x000000da0200780c */ /* 0x000fda0003f05270 */
[----:B------:R-:W-:Y:S05]  /*22d0*/  @!P0 BRA `(.L_x_12) ;  /* 0x0000000000288947 */ /* 0x000fea0003800000 */
[----:B------:R-:W-:Y:S05]  /*22e0*/  BRA `(.L_x_13) ;  /* 0x00000000001c7947 */ /* 0x000fea0003800000 */
.L_x_117:
[----:B------:R-:W-:-:S13]  /*22f0*/  ISETP.GT.AND P0, PT, R2, 0xdd, PT ;  /* 0x000000dd0200780c */ /* 0x000fda0003f04270 */
[----:B------:R-:W-:Y:S05]  /*2300*/  @P0 BRA `(.L_x_119) ;  /* 0x00000000000c0947 */ /* 0x000fea0003800000 */
[----:B------:R-:W-:-:S13]  /*2310*/  ISETP.NE.AND P0, PT, R2, 0xdc, PT ;  /* 0x000000dc0200780c */ /* 0x000fda0003f05270 */
[----:B------:R-:W-:Y:S05]  /*2320*/  @!P0 BRA `(.L_x_12) ;  /* 0x0000000000148947 */ /* 0x000fea0003800000 */
[----:B------:R-:W-:Y:S05]  /*2330*/  BRA `(.L_x_13) ;  /* 0x0000000000087947 */ /* 0x000fea0003800000 */
.L_x_119:
[----:B------:R-:W-:-:S13]  /*2340*/  ISETP.NE.AND P0, PT, R2, 0xde, PT ;  /* 0x000000de0200780c */ /* 0x000fda0003f05270 */
[----:B------:R-:W-:Y:S05]  /*2350*/  @!P0 BRA `(.L_x_12) ;  /* 0x0000000000088947 */ /* 0x000fea0003800000 */
.L_x_13:
[----:B------:R-:W-:Y:S01]  /*2360*/  UMOV UR4, 0xfffffffe ;  /* 0xfffffffe00047882 */ /* 0x000fe20000000000 */
[----:B------:R-:W-:Y:S05]  /*2370*/  BRA `(.L_x_7) ;  /* 0x0000000400307947 */ /* 0x000fea0003800000 */
.L_x_12:
[----:B------:R-:W-:Y:S01]  /*2380*/  UMOV UR4, 0x2 ;  /* 0x0000000200047882 */ /* 0x000fe20000000000 */
[----:B------:R-:W-:Y:S05]  /*2390*/  BRA `(.L_x_7) ;  /* 0x0000000400287947 */ /* 0x000fea0003800000 */
.L_x_104:
        /* <DEDUP_REMOVED lines=11> */
.L_x_123:
[----:B------:R-:W-:-:S13]  /*2450*/  ISETP.NE.AND P0, PT, R2, 0xe2, PT ;  /* 0x000000e20200780c */ /* 0x000fda0003f05270 */
[----:B------:R-:W-:Y:S05]  /*2460*/  @!P0 BRA `(.L_x_26) ;  /* 0x0000000000e88947 */ /* 0x000fea0003800000 */
[----:B------:R-:W-:Y:S05]  /*2470*/  BRA `(.L_x_27) ;  /* 0x0000000000ec7947 */ /* 0x000fea0003800000 */
.L_x_122:
[----:B------:R-:W-:-:S13]  /*2480*/  ISETP.GT.AND P0, PT, R2, 0xe5, PT ;  /* 0x000000e50200780c */ /* 0x000fda0003f04270 */
[----:B------:R-:W-:Y:S05]  /*2490*/  @P0 BRA `(.L_x_124) ;  /* 0x00000000000c0947 */ /* 0x000fea0003800000 */
[----:B------:R-:W-:-:S13]  /*24a0*/  ISETP.NE.AND P0, PT, R2, 0xe4, PT ;  /* 0x000000e40200780c */ /* 0x000fda0003f05270 */
[----:B------:R-:W-:Y:S05]  /*24b0*/  @!P0 BRA `(.L_x_26) ;  /* 0x0000000000d48947 */ /* 0x000fea0003800000 */
[----:B------:R-:W-:Y:S05]  /*24c0*/  BRA `(.L_x_27) ;  /* 0x0000000000d87947 */ /* 0x000fea0003800000 */
.L_x_124:
[----:B------:R-:W-:-:S13]  /*24d0*/  ISETP.NE.AND P0, PT, R2, 0xe6, PT ;  /* 0x000000e60200780c */ /* 0x000fda0003f05270 */
[----:B------:R-:W-:Y:S05]  /*24e0*/  @!P0 BRA `(.L_x_26) ;  /* 0x0000000000c88947 */ /* 0x000fea0003800000 */
[----:B------:R-:W-:Y:S05]  /*24f0*/  BRA `(.L_x_27) ;  /* 0x0000000000cc7947 */ /* 0x000fea0003800000 */
.L_x_121:
[----:B------:R-:W-:-:S13]  /*2500*/  ISETP.GT.AND P0, PT, R2, 0xeb, PT ;  /* 0x000000eb0200780c */ /* 0x000fda0003f04270 */
[----:B------:R-:W-:Y:S05]  /*2510*/  @P0 BRA `(.L_x_125) ;  /* 0x0000000000200947 */ /* 0x000fea0003800000 */
[----:B------:R-:W-:-:S13]  /*2520*/  ISETP.GT.AND P0, PT, R2, 0xe9, PT ;  /* 0x000000e90200780c */ /* 0x000fda0003f04270 */
[----:B------:R-:W-:Y:S05]  /*2530*/  @P0 BRA `(.L_x_126) ;  /* 0x00000000000c0947 */ /* 0x000fea0003800000 */
[----:B------:R-:W-:-:S13]  /*2540*/  ISETP.NE.AND P0, PT, R2, 0xe8, PT ;  /* 0x000000e80200780c */ /* 0x000fda0003f05270 */
[----:B------:R-:W-:Y:S05]  /*2550*/  @!P0 BRA `(.L_x_31) ;  /* 0x00000000009c8947 */ /* 0x000fea0003800000 */
[----:B------:R-:W-:Y:S05]  /*2560*/  BRA `(.L_x_32) ;  /* 0x0000000000907947 */ /* 0x000fea0003800000 */
.L_x_126:
[----:B------:R-:W-:-:S13]  /*2570*/  ISETP.NE.AND P0, PT, R2, 0xea, PT ;  /* 0x000000ea0200780c */ /* 0x000fda0003f05270 */
[----:B------:R-:W-:Y:S05]  /*2580*/  @!P0 BRA `(.L_x_31) ;  /* 0x0000000000908947 */ /* 0x000fea0003800000 */
[----:B------:R-:W-:Y:S05]  /*2590*/  BRA `(.L_x_32) ;  /* 0x0000000000847947 */ /* 0x000fea0003800000 */
.L_x_125:
[----:B------:R-:W-:-:S13]  /*25a0*/  ISETP.GT.AND P0, PT, R2, 0xed, PT ;  /* 0x000000ed0200780c */ /* 0x000fda0003f04270 */
[----:B------:R-:W-:Y:S05]  /*25b0*/  @P0 BRA `(.L_x_127) ;  /* 0x00000000000c0947 */ /* 0x000fea0003800000 */
[----:B------:R-:W-:-:S13]  /*25c0*/  ISETP.NE.AND P0, PT, R2, 0xec, PT ;  /* 0x000000ec0200780c */ /* 0x000fda0003f05270 */
[----:B------:R-:W-:Y:S05]  /*25d0*/  @!P0 BRA `(.L_x_31) ;  /* 0x00000000007c8947 */ /* 0x000fea0003800000 */
[----:B------:R-:W-:Y:S05]  /*25e0*/  BRA `(.L_x_32) ;  /* 0x0000000000707947 */ /* 0x000fea0003800000 */
.L_x_127:
[----:B------:R-:W-:-:S13]  /*25f0*/  ISETP.NE.AND P0, PT, R2, 0xee, PT ;  /* 0x000000ee0200780c */ /* 0x000fda0003f05270 */
[----:B------:R-:W-:Y:S05]  /*2600*/  @!P0 BRA `(.L_x_31) ;  /* 0x0000000000708947 */ /* 0x000fea0003800000 */
[----:B------:R-:W-:Y:S05]  /*2610*/  BRA `(.L_x_32) ;  /* 0x0000000000647947 */ /* 0x000fea0003800000 */
.L_x_120:
[----:B------:R-:W-:-:S13]  /*2620*/  ISETP.GT.AND P0, PT, R2, 0xf4, PT ;  /* 0x000000f40200780c */ /* 0x000fda0003f04270 */
[----:B------:R-:W-:Y:S05]  /*2630*/  @P0 BRA `(.L_x_128) ;  /* 0x0000000000280947 */ /* 0x000fea0003800000 */
[----:B------:R-:W-:-:S13]  /*2640*/  ISETP.GT.AND P0, PT, R2, 0xf1, PT ;  /* 0x000000f10200780c */ /* 0x000fda0003f04270 */
[----:B------:R-:W-:Y:S05]  /*2650*/  @P0 BRA `(.L_x_129) ;  /* 0x00000000000c0947 */ /* 0x000fea0003800000 */
[----:B------:R-:W-:-:S13]  /*2660*/  ISETP.NE.AND P0, PT, R2, 0xf0, PT ;  /* 0x000000f00200780c */ /* 0x000fda0003f05270 */
[----:B------:R-:W-:Y:S05]  /*2670*/  @!P0 BRA `(.L_x_26) ;  /* 0x0000000000648947 */ /* 0x000fea0003800000 */
[----:B------:R-:W-:Y:S05]  /*2680*/  BRA `(.L_x_27) ;  /* 0x0000000000687947 */ /* 0x000fea0003800000 */
.L_x_129:
[----:B------:R-:W-:-:S13]  /*2690*/  ISETP.NE.AND P0, PT, R2, 0xf2, PT ;  /* 0x000000f20200780c */ /* 0x000fda0003f05270 */
[----:B------:R-:W-:Y:S05]  /*26a0*/  @!P0 BRA `(.L_x_26) ;  /* 0x0000000000588947 */ /* 0x000fea0003800000 */
[----:B------:R-:W-:-:S13]  /*26b0*/  ISETP.NE.AND P0, PT, R2, 0xf3, PT ;  /* 0x000000f30200780c */ /* 0x000fda0003f05270 */
[----:B------:R-:W-:Y:S05]  /*26c0*/  @!P0 BRA `(.L_x_27) ;  /* 0x0000000000588947 */ /* 0x000fea0003800000 */
[----:B------:R-:W-:Y:S05]  /*26d0*/  BRA `(.L_x_26) ;  /* 0x00000000004c7947 */ /* 0x000fea0003800000 */
.L_x_128:
[----:B------:R-:W-:-:S05]  /*26e0*/  VIADD R3, R0, 0xffffff09 ;  /* 0xffffff0900037836 */ /* 0x000fca0000000000 */
[----:B------:R-:W-:-:S04]  /*26f0*/  LOP3.LUT R3, R3, 0xffff, RZ, 0xc0, !PT ;  /* 0x0000ffff03037812 */ /* 0x000fc800078ec0ff */
[----:B------:R-:W-:-:S13]  /*2700*/  ISETP.GT.U32.AND P0, PT, R3, 0x8, PT ;  /* 0x000000080300780c */ /* 0x000fda0003f04070 */
[----:B------:R-:W-:Y:S05]  /*2710*/  @P0 BRA `(.L_x_130) ;  /* 0x0000000000340947 */ /* 0x000fea0003800000 */
[----:B------:R-:W-:-:S04]  /*2720*/  ISETP.GT.U32.AND P0, PT, R3, 0xffff, PT ;  /* 0x0000ffff0300780c */ /* 0x000fc80003f04070 */
[----:B------:R-:W-:Y:S01]  /*2730*/  SEL R2, R3, 0xffff, !P0 ;  /* 0x0000ffff03027807 */ /* 0x000fe20004000000 */
[----:B------:R-:W-:-:S03]  /*2740*/  IMAD.MOV.U32 R3, RZ, RZ, 0x1 ;  /* 0x00000001ff037424 */ /* 0x000fc600078e00ff */
[----:B------:R-:W-:-:S04]  /*2750*/  LOP3.LUT R2, R2, 0xffff, RZ, 0xc0, !PT ;  /* 0x0000ffff02027812 */ /* 0x000fc800078ec0ff */
[----:B------:R-:W-:-:S04]  /*2760*/  SHF.L.U32 R2, R3, R2, RZ ;  /* 0x0000000203027219 */ /* 0x000fc800000006ff */
[----:B------:R-:W-:-:S13]  /*2770*/  LOP3.LUT P0, RZ, R2, 0xaa, RZ, 0xc0, !PT ;  /* 0x000000aa02ff7812 */ /* 0x000fda000780c0ff */
[----:B------:R-:W-:Y:S05]  /*2780*/  @P0 BRA `(.L_x_31) ;  /* 0x0000000000100947 */ /* 0x000fea0003800000 */
[----:B------:R-:W-:-:S13]  /*2790*/  LOP3.LUT P0, RZ, R2, 0x154, RZ, 0xc0, !PT ;  /* 0x0000015402ff7812 */ /* 0x000fda000780c0ff */
[----:B------:R-:W-:Y:S05]  /*27a0*/  @!P0 BRA `(.L_x_27) ;  /* 0x0000000000208947 */ /* 0x000fea0003800000 */
.L_x_32:
[----:B------:R-:W-:Y:S01]  /*27b0*/  UMOV UR4, 0xffffffff ;  /* 0xffffffff00047882 */ /* 0x000fe20000000000 */
[----:B------:R-:W-:Y:S05]  /*27c0*/  BRA `(.L_x_7) ;  /* 0x00000000001c7947 */ /* 0x000fea0003800000 */
.L_x_31:
[----:B------:R-:W-:Y:S01]  /*27d0*/  UMOV UR4, 0x3 ;  /* 0x0000000300047882 */ /* 0x000fe20000000000 */
[----:B------:R-:W-:Y:S05]  /*27e0*/  BRA `(.L_x_7) ;  /* 0x0000000000147947 */ /* 0x000fea0003800000 */
.L_x_130:
[----:B------:R-:W-:-:S13]  /*27f0*/  ISETP.NE.AND P0, PT, R2, 0xf5, PT ;  /* 0x000000f50200780c */ /* 0x000fda0003f05270 */
[----:B------:R-:W-:Y:S05]  /*2800*/  @!P0 BRA `(.L_x_27) ;  /* 0x0000000000088947 */ /* 0x000fea0003800000 */
.L_x_26:
[----:B------:R-:W-:Y:S01]  /*2810*/  UMOV UR4, 0x1 ;  /* 0x0000000100047882 */ /* 0x000fe20000000000 */
[----:B------:R-:W-:Y:S05]  /*2820*/  BRA `(.L_x_7) ;  /* 0x0000000000047947 */ /* 0x000fea0003800000 */
.L_x_27:
[----:B------:R-:W-:-:S05]  /*2830*/  UMOV UR4, 0xfffffffd ;  /* 0xfffffffd00047882 */ /* 0x000fca0000000000 */
.L_x_7:
[----:B------:R-:W-:-:S04]  /*2840*/  LOP3.LUT R2, R0, 0xff, RZ, 0xc0, !PT ;  /* 0x000000ff00027812 */ /* 0x000fc800078ec0ff */
        /* <DEDUP_REMOVED lines=14> */
[----:B------:R-:W-:Y:S01]  /*2930*/  ISETP.NE.AND P0, PT, R2, RZ, PT ;  /* 0x000000ff0200720c */ /* 0x000fe20003f05270 */
[----:B------:R-:W-:Y:S02]  /*2940*/  IMAD.MOV.U32 R3, RZ, RZ, 0x1 ;  /* 0x00000001ff037424 */ /* 0x000fe400078e00ff */
[----:B------:R-:W-:-:S10]  /*2950*/  IMAD.MOV.U32 R2, RZ, RZ, 0x3 ;  /* 0x00000003ff027424 */ /* 0x000fd400078e00ff */
[C-C-:B------:R-:W-:Y:S02]  /*2960*/  @P0 LOP3.LUT R4, R3.reuse, 0x2, R2.reuse, 0x1, !PT ;  /* 0x0000000203040812 */ /* 0x140fe400078e0102 */
[----:B------:R-:W-:Y:S01]  /*2970*/  @!P0 LOP3.LUT R4, R3, 0x2, R2, 0x0, !PT ;  /* 0x0000000203048812 */ /* 0x000fe200078e0002 */
[----:B------:R-:W-:Y:S06]  /*2980*/  BRA `(.L_x_138) ;  /* 0x0000003c00a47947 */ /* 0x000fec0003800000 */
.L_x_137:
[----:B------:R-:W-:Y:S01]  /*2990*/  ISETP.NE.AND P0, PT, R2, 0x2, PT ;  /* 0x000000020200780c */ /* 0x000fe20003f05270 */
[----:B------:R-:W-:Y:S02]  /*29a0*/  IMAD.MOV.U32 R2, RZ, RZ, 0x1 ;  /* 0x00000001ff027424 */ /* 0x000fe400078e00ff */
[----:B------:R-:W-:-:S10]  /*29b0*/  IMAD.MOV.U32 R3, RZ, RZ, 0x3 ;  /* 0x00000003ff037424 */ /* 0x000fd400078e00ff */
[C-C-:B------:R-:W-:Y:S02]  /*29c0*/  @P0 LOP3.LUT R4, R2.reuse, 0x2, R3.reuse, 0x3, !PT ;  /* 0x0000000202040812 */ /* 0x140fe400078e0303 */
[----:B------:R-:W-:Y:S01]  /*29d0*/  @!P0 LOP3.LUT R4, R2, 0x2, R3, 0x2, !PT ;  /* 0x0000000202048812 */ /* 0x000fe200078e0203 */
[----:B------:R-:W-:Y:S06]  /*29e0*/  BRA `(.L_x_138) ;  /* 0x0000003c008c7947 */ /* 0x000fec0003800000 */
.L_x_136:
[----:B------:R-:W-:-:S13]  /*29f0*/  ISETP.GT.AND P0, PT, R2, 0x5, PT ;  /* 0x000000050200780c */ /* 0x000fda0003f04270 */
[----:B------:R-:W-:Y:S05]  /*2a00*/  @P0 BRA `(.L_x_139) ;  /* 0x0000000000180947 */ /* 0x000fea0003800000 */
[----:B------:R-:W-:Y:S01]  /*2a10*/  ISETP.NE.AND P0, PT, R2, 0x4, PT ;  /* 0x000000040200780c */ /* 0x000fe20003f05270 */
[----:B------:R-:W-:Y:S02]  /*2a20*/  IMAD.MOV.U32 R2, RZ, RZ, 0x1 ;  /* 0x00000001ff027424 */ /* 0x000fe400078e00ff */
[----:B------:R-:W-:-:S10]  /*2a30*/  IMAD.MOV.U32 R3, RZ, RZ, 0x3 ;  /* 0x00000003ff037424 */ /* 0x000fd400078e00ff */
[C-C-:B------:R-:W-:Y:S02]  /*2a40*/  @P0 LOP3.LUT R4, R2.reuse, 0x2, R3.reuse, 0x5, !PT ;  /* 0x0000000202040812 */ /* 0x140fe400078e0503 */
[----:B------:R-:W-:Y:S01]  /*2a50*/  @!P0 LOP3.LUT R4, R2, 0x2, R3, 0x4, !PT ;  /* 0x0000000202048812 */ /* 0x000fe200078e0403 */
[----:B------:R-:W-:Y:S06]  /*2a60*/  BRA `(.L_x_138) ;  /* 0x0000003c006c7947 */ /* 0x000fec0003800000 */
.L_x_139:
[----:B------:R-:W-:Y:S01]  /*2a70*/  ISETP.NE.AND P0, PT, R2, 0x6, PT ;  /* 0x000000060200780c */ /* 0x000fe20003f05270 */
[----:B------:R-:W-:Y:S02]  /*2a80*/  IMAD.MOV.U32 R2, RZ, RZ, 0x1 ;  /* 0x00000001ff027424 */ /* 0x000fe400078e00ff */
[----:B------:R-:W-:-:S10]  /*2a90*/  IMAD.MOV.U32 R3, RZ, RZ, 0x3 ;  /* 0x00000003ff037424 */ /* 0x000fd400078e00ff */
[C-C-:B------:R-:W-:Y:S02]  /*2aa0*/  @P0 LOP3.LUT R4, R2.reuse, 0x2, R3.reuse, 0x7, !PT ;  /* 0x0000000202040812 */ /* 0x140fe400078e0703 */
[----:B------:R-:W-:Y:S01]  /*2ab0*/  @!P0 LOP3.LUT R4, R2, 0x2, R3, 0x6, !PT ;  /* 0x0000000202048812 */ /* 0x000fe200078e0603 */
[----:B------:R-:W-:Y:S06]  /*2ac0*/  BRA `(.L_x_138) ;  /* 0x0000003c00547947 */ /* 0x000fec0003800000 */
.L_x_135:
[----:B------:R-:W-:-:S13]  /*2ad0*/  ISETP.GT.AND P0, PT, R2, 0xb, PT ;  /* 0x0000000b0200780c */ /* 0x000fda0003f04270 */
[----:B------:R-:W-:Y:S05]  /*2ae0*/  @P0 BRA `(.L_x_140) ;  /* 0x0000000000380947 */ /* 0x000fea0003800000 */
        /* <DEDUP_REMOVED lines=8> */
.L_x_141:
[----:B------:R-:W-:Y:S01]  /*2b70*/  ISETP.NE.AND P0, PT, R2, 0xa, PT ;  /* 0x0000000a0200780c */ /* 0x000fe20003f05270 */
[----:B------:R-:W-:Y:S02]  /*2b80*/  IMAD.MOV.U32 R2, RZ, RZ, 0x1 ;  /* 0x00000001ff027424 */ /* 0x000fe400078e00ff */
[----:B------:R-:W-:-:S10]  /*2b90*/  IMAD.MOV.U32 R3, RZ, RZ, 0x3 ;  /* 0x00000003ff037424 */ /* 0x000fd400078e00ff */
[C-C-:B------:R-:W-:Y:S02]  /*2ba0*/  @P0 LOP3.LUT R4, R2.reuse, 0x2, R3.reuse, 0xb, !PT ;  /* 0x0000000202040812 */ /* 0x140fe400078e0b03 */
[----:B------:R-:W-:Y:S01]  /*2bb0*/  @!P0 LOP3.LUT R4, R2, 0x2, R3, 0xa, !PT ;  /* 0x0000000202048812 */ /* 0x000fe200078e0a03 */
[----:B------:R-:W-:Y:S06]  /*2bc0*/  BRA `(.L_x_138) ;  /* 0x0000003c00147947 */ /* 0x000fec0003800000 */
.L_x_140:
        /* <DEDUP_REMOVED lines=8> */
.L_x_142:
[----:B------:R-:W-:Y:S01]  /*2c50*/  ISETP.NE.AND P0, PT, R2, 0xe, PT ;  /* 0x0000000e0200780c */ /* 0x000fe20003f05270 */
[----:B------:R-:W-:Y:S02]  /*2c60*/  IMAD.MOV.U32 R2, RZ, RZ, 0x1 ;  /* 0x00000001ff027424 */ /* 0x000fe400078e00ff */
[----:B------:R-:W-:-:S10]  /*2c70*/  IMAD.MOV.U32 R3, RZ, RZ, 0x3 ;  /* 0x00000003ff037424 */ /* 0x000fd400078e00ff */
[C-C-:B------:R-:W-:Y:S02]  /*2c80*/  @P0 LOP3.LUT R4, R2.reuse, 0x2, R3.reuse, 0xf, !PT ;  /* 0x0000000202040812 */ /* 0x140fe400078e0f03 */
[----:B------:R-:W-:Y:S01]  /*2c90*/  @!P0 LOP3.LUT R4, R2, 0x2, R3, 0xe, !PT ;  /* 0x0000000202048812 */ /* 0x000fe200078e0e03 */
[----:B------:R-:W-:Y:S06]  /*2ca0*/  BRA `(.L_x_138) ;  /* 0x0000003800dc7947 */ /* 0x000fec0003800000 */
.L_x_134:
[----:B------:R-:W-:-:S13]  /*2cb0*/  ISETP.GT.AND P0, PT, R2, 0x17, PT ;  /* 0x000000170200780c */ /* 0x000fda0003f04270 */
[----:B------:R-:W-:Y:S05]  /*2cc0*/  @P0 BRA `(.L_x_143) ;  /* 0x0000000000780947 */ /* 0x000fea0003800000 */
        /* <DEDUP_REMOVED lines=10> */
.L_x_145:
[----:B------:R-:W-:Y:S01]  /*2d70*/  ISETP.NE.AND P0, PT, R2, 0x12, PT ;  /* 0x000000120200780c */ /* 0x000fe20003f05270 */
[----:B------:R-:W-:Y:S02]  /*2d80*/  IMAD.MOV.U32 R2, RZ, RZ, 0x1 ;  /* 0x00000001ff027424 */ /* 0x000fe400078e00ff */
[----:B------:R-:W-:-:S10]  /*2d90*/  IMAD.MOV.U32 R3, RZ, RZ, 0x3 ;  /* 0x00000003ff037424 */ /* 0x000fd400078e00ff */
[C-C-:B------:R-:W-:Y:S02]  /*2da0*/  @P0 LOP3.LUT R4, R2.reuse, 0x2, R3.reuse, 0x13, !PT ;  /* 0x0000000202040812 */ /* 0x140fe400078e1303 */
[----:B------:R-:W-:Y:S01]  /*2db0*/  @!P0 LOP3.LUT R4, R2, 0x2, R3, 0x12, !PT ;  /* 0x0000000202048812 */ /* 0x000fe200078e1203 */
[----:B------:R-:W-:Y:S06]  /*2dc0*/  BRA `(.L_x_138) ;  /* 0x0000003800947947 */ /* 0x000fec0003800000 */
.L_x_144:
        /* <DEDUP_REMOVED lines=8> */
.L_x_146:
[----:B------:R-:W-:Y:S01]  /*2e50*/  ISETP.NE.AND P0, PT, R2, 0x16, PT ;  /* 0x000000160200780c */ /* 0x000fe20003f05270 */
[----:B------:R-:W-:Y:S02]  /*2e60*/  IMAD.MOV.U32 R2, RZ, RZ, 0x1 ;  /* 0x00000001ff027424 */ /* 0x000fe400078e00ff */
[----:B------:R-:W-:-:S10]  /*2e70*/  IMAD.MOV.U32 R3, RZ, RZ, 0x3 ;  /* 0x00000003ff037424 */ /* 0x000fd400078e00ff */
[C-C-:B------:R-:W-:Y:S02]  /*2e80*/  @P0 LOP3.LUT R4, R2.reuse, 0x2, R3.reuse, 0x17, !PT ;  /* 0x0000000202040812 */ /* 0x140fe400078e1703 */
[----:B------:R-:W-:Y:S01]  /*2e90*/  @!P0 LOP3.LUT R4, R2, 0x2, R3, 0x16, !PT ;  /* 0x0000000202048812 */ /* 0x000fe200078e1603 */
[----:B------:R-:W-:Y:S06]  /*2ea0*/  BRA `(.L_x_138) ;  /* 0x00000038005c7947 */ /* 0x000fec0003800000 */
.L_x_143:
        /* <DEDUP_REMOVED lines=10> */
.L_x_148:
[----:B------:R-:W-:Y:S01]  /*2f50*/  ISETP.NE.AND P0, PT, R2, 0x1a, PT ;  /* 0x0000001a0200780c */ /* 0x000fe20003f05270 */
[----:B------:R-:W-:Y:S02]  /*2f60*/  IMAD.MOV.U32 R2, RZ, RZ, 0x1 ;  /* 0x00000001ff027424 */ /* 0x000fe400078e00ff */
[----:B------:R-:W-:-:S10]  /*2f70*/  IMAD.MOV.U32 R3, RZ, RZ, 0x3 ;  /* 0x00000003ff037424 */ /* 0x000fd400078e00ff */
[C-C-:B------:R-:W-:Y:S02]  /*2f80*/  @P0 LOP3.LUT R4, R2.reuse, 0x2, R3.reuse, 0x1b, !PT ;  /* 0x0000000202040812 */ /* 0x140fe400078e1b03 */
[----:B------:R-:W-:Y:S01]  /*2f90*/  @!P0 LOP3.LUT R4, R2, 0x2, R3, 0x1a, !PT ;  /* 0x0000000202048812 */ /* 0x000fe200078e1a03 */
[----:B------:R-:W-:Y:S06]  /*2fa0*/  BRA `(.L_x_138) ;  /* 0x00000038001c7947 */ /* 0x000fec0003800000 */
.L_x_147:
        /* <DEDUP_REMOVED lines=8> */
.L_x_149:
[----:B------:R-:W-:Y:S01]  /*3030*/  ISETP.NE.AND P0, PT, R2, 0x1e, PT ;  /* 0x0000001e0200780c */ /* 0x000fe20003f05270 */
[----:B------:R-:W-:Y:S02]  /*3040*/  IMAD.MOV.U32 R2, RZ, RZ, 0x1 ;  /* 0x00000001ff027424 */ /* 0x000fe400078e00ff */
[----:B------:R-:W-:-:S10]  /*3050*/  IMAD.MOV.U32 R3, RZ, RZ, 0x3 ;  /* 0x00000003ff037424 */ /* 0x000fd400078e00ff */
[C-C-:B------:R-:W-:Y:S02]  /*3060*/  @P0 LOP3.LUT R4, R2.reuse, 0x2, R3.reuse, 0x1f, !PT ;  /* 0x0000000202040812 */ /* 0x140fe400078e1f03 */
[----:B------:R-:W-:Y:S01]  /*3070*/  @!P0 LOP3.LUT R4, R2, 0x2, R3, 0x1e, !PT ;  /* 0x0000000202048812 */ /* 0x000fe200078e1e03 */
[----:B------:R-:W-:Y:S06]  /*3080*/  BRA `(.L_x_138) ;  /* 0x0000003400e47947 */ /* 0x000fec0003800000 */
.L_x_133:
        /* <DEDUP_REMOVED lines=14> */
.L_x_153:
[----:B------:R-:W-:Y:S01]  /*3170*/  ISETP.NE.AND P0, PT, R2, 0x22, PT ;  /* 0x000000220200780c */ /* 0x000fe20003f05270 */
[----:B------:R-:W-:Y:S02]  /*3180*/  IMAD.MOV.U32 R2, RZ, RZ, 0x1 ;  /* 0x00000001ff027424 */ /* 0x000fe400078e00ff */
[----:B------:R-:W-:-:S10]  /*3190*/  IMAD.MOV.U32 R3, RZ, RZ, 0x3 ;  /* 0x00000003ff037424 */ /* 0x000fd400078e00ff */
[C-C-:B------:R-:W-:Y:S02]  /*31a0*/  @P0 LOP3.LUT R4, R2.reuse, 0x2, R3.reuse, 0x23, !PT ;  /* 0x0000000202040812 */ /* 0x140fe400078e2303 */
[----:B------:R-:W-:Y:S01]  /*31b0*/  @!P0 LOP3.LUT R4, R2, 0x2, R3, 0x22, !PT ;  /* 0x0000000202048812 */ /* 0x000fe200078e2203 */
[----:B------:R-:W-:Y:S06]  /*31c0*/  BRA `(.L_x_138) ;  /* 0x0000003400947947 */ /* 0x000fec0003800000 */
.L_x_152:
        /* <DEDUP_REMOVED lines=8> */
.L_x_154:
[----:B------:R-:W-:Y:S01]  /*3250*/  ISETP.NE.AND P0, PT, R2, 0x26, PT ;  /* 0x000000260200780c */ /* 0x000fe20003f05270 */
[----:B------:R-:W-:Y:S02]  /*3260*/  IMAD.MOV.U32 R2, RZ, RZ, 0x1 ;  /* 0x00000001ff027424 */ /* 0x000fe400078e00ff */
[----:B------:R-:W-:-:S10]  /*3270*/  IMAD.MOV.U32 R3, RZ, RZ, 0x3 ;  /* 0x00000003ff037424 */ /* 0x000fd400078e00ff */
[C-C-:B------:R-:W-:Y:S02]  /*3280*/  @P0 LOP3.LUT R4, R2.reuse, 0x2, R3.reuse, 0x27, !PT ;  /* 0x0000000202040812 */ /* 0x140fe400078e2703 */
[----:B------:R-:W-:Y:S01]  /*3290*/  @!P0 LOP3.LUT R4, R2, 0x2, R3, 0x26, !PT ;  /* 0x0000000202048812 */ /* 0x000fe200078e2603 */
[----:B------:R-:W-:Y:S06]  /*32a0*/  BRA `(.L_x_138) ;  /* 0x00000034005c7947 */ /* 0x000fec0003800000 */
.L_x_151:
        /* <DEDUP_REMOVED lines=10> */
.L_x_156:
[----:B------:R-:W-:Y:S01]  /*3350*/  ISETP.NE.AND P0, PT, R2, 0x2a, PT ;  /* 0x0000002a0200780c */ /* 0x000fe20003f05270 */
[----:B------:R-:W-:Y:S02]  /*3360*/  IMAD.MOV.U32 R2, RZ, RZ, 0x1 ;  /* 0x00000001ff027424 */ /* 0x000fe400078e00ff */
[----:B------:R-:W-:-:S10]  /*3370*/  IMAD.MOV.U32 R3, RZ, RZ, 0x3 ;  /* 0x00000003ff037424 */ /* 0x000fd400078e00ff */
[C-C-:B------:R-:W-:Y:S02]  /*3380*/  @P0 LOP3.LUT R4, R2.reuse, 0x2, R3.reuse, 0x2b, !PT ;  /* 0x0000000202040812 */ /* 0x140fe400078e2b03 */
[----:B------:R-:W-:Y:S01]  /*3390*/  @!P0 LOP3.LUT R4, R2, 0x2, R3, 0x2a, !PT ;  /* 0x0000000202048812 */ /* 0x000fe200078e2a03 */
[----:B------:R-:W-:Y:S06]  /*33a0*/  BRA `(.L_x_138) ;  /* 0x00000034001c7947 */ /* 0x000fec0003800000 */
.L_x_155:
        /* <DEDUP_REMOVED lines=8> */
.L_x_157:
[----:B------:R-:W-:Y:S01]  /*3430*/  ISETP.NE.AND P0, PT, R2, 0x2e, PT ;  /* 0x0000002e0200780c */ /* 0x000fe20003f05270 */
[----:B------:R-:W-:Y:S02]  /*3440*/  IMAD.MOV.U32 R2, RZ, RZ, 0x1 ;  /* 0x00000001ff027424 */ /* 0x000fe400078e00ff */
[----:B------:R-:W-:-:S10]  /*3450*/  IMAD.MOV.U32 R3, RZ, RZ, 0x3 ;  /* 0x00000003ff037424 */ /* 0x000fd400078e00ff */
[C-C-:B------:R-:W-:Y:S02]  /*3460*/  @P0 LOP3.LUT R4, R2.reuse, 0x2, R3.reuse, 0x2f, !PT ;  /* 0x0000000202040812 */ /* 0x140fe400078e2f03 */
[----:B------:R-:W-:Y:S01]  /*3470*/  @!P0 LOP3.LUT R4, R2, 0x2, R3, 0x2e, !PT ;  /* 0x0000000202048812 */ /* 0x000fe200078e2e03 */
[----:B------:R-:W-:Y:S06]  /*3480*/  BRA `(.L_x_138) ;  /* 0x0000003000e47947 */ /* 0x000fec0003800000 */
.L_x_150:
        /* <DEDUP_REMOVED lines=12> */
.L_x_160:
[----:B------:R-:W-:Y:S01]  /*3550*/  ISETP.NE.AND P0, PT, R2, 0x32, PT ;  /* 0x000000320200780c */ /* 0x000fe20003f05270 */
[----:B------:R-:W-:Y:S02]  /*3560*/  IMAD.MOV.U32 R2, RZ, RZ, 0x1 ;  /* 0x00000001ff027424 */ /* 0x000fe400078e00ff */
[----:B------:R-:W-:-:S10]  /*3570*/  IMAD.MOV.U32 R3, RZ, RZ, 0x3 ;  /* 0x00000003ff037424 */ /* 0x000fd400078e00ff */
[C-C-:B------:R-:W-:Y:S02]  /*3580*/  @P0 LOP3.LUT R4, R2.reuse, 0x2, R3.reuse, 0x33, !PT ;  /* 0x0000000202040812 */ /* 0x140fe400078e3303 */
[----:B------:R-:W-:Y:S01]  /*3590*/  @!P0 LOP3.LUT R4, R2, 0x2, R3, 0x32, !PT ;  /* 0x0000000202048812 */ /* 0x000fe200078e3203 */
[----:B------:R-:W-:Y:S06]  /*35a0*/  BRA `(.L_x_138) ;  /* 0x00000030009c7947 */ /* 0x000fec0003800000 */
.L_x_159:
        /* <DEDUP_REMOVED lines=8> */
.L_x_161:
[----:B------:R-:W-:Y:S01]  /*3630*/  ISETP.NE.AND P0, PT, R2, 0x36, PT ;  /* 0x000000360200780c */ /* 0x000fe20003f05270 */
[----:B------:R-:W-:Y:S02]  /*3640*/  IMAD.MOV.U32 R2, RZ, RZ, 0x1 ;  /* 0x00000001ff027424 */ /* 0x000fe400078e00ff */
[----:B------:R-:W-:-:S10]  /*3650*/  IMAD.MOV.U32 R3, RZ, RZ, 0x3 ;  /* 0x00000003ff037424 */ /* 0x000fd400078e00ff */
[C-C-:B------:R-:W-:Y:S02]  /*3660*/  @P0 LOP3.LUT R4, R2.reuse, 0x2, R3.reuse, 0x37, !PT ;  /* 0x0000000202040812 */ /* 0x140fe400078e3703 */
[----:B------:R-:W-:Y:S01]  /*3670*/  @!P0 LOP3.LUT R4, R2, 0x2, R3, 0x36, !PT ;  /* 0x0000000202048812 */ /* 0x000fe200078e3603 */
[----:B------:R-:W-:Y:S06]  /*3680*/  BRA `(.L_x_138) ;  /* 0x0000003000647947 */ /* 0x000fec0003800000 */
.L_x_158:
        /* <DEDUP_REMOVED lines=10> */
.L_x_163:
[----:B------:R-:W-:Y:S01]  /*3730*/  ISETP.NE.AND P0, PT, R2, 0x3a, PT ;  /* 0x0000003a0200780c */ /* 0x000fe20003f05270 */
[----:B------:R-:W-:Y:S02]  /*3740*/  IMAD.MOV.U32 R2, RZ, RZ, 0x1 ;  /* 0x00000001ff027424 */ /* 0x000fe400078e00ff */
[----:B------:R-:W-:-:S10]  /*3750*/  IMAD.MOV.U32 R3, RZ, RZ, 0x3 ;  /* 0x00000003ff037424 */ /* 0x000fd400078e00ff */
[C-C-:B------:R-:W-:Y:S02]  /*3760*/  @P0 LOP3.LUT R4, R2.reuse, 0x2, R3.reuse, 0x3b, !PT ;  /* 0x0000000202040812 */ /* 0x140fe400078e3b03 */
[----:B------:R-:W-:Y:S01]  /*3770*/  @!P0 LOP3.LUT R4, R2, 0x2, R3, 0x3a, !PT ;  /* 0x0000000202048812 */ /* 0x000fe200078e3a03 */
[----:B------:R-:W-:Y:S06]  /*3780*/  BRA `(.L_x_138) ;  /* 0x0000003000247947 */ /* 0x000fec0003800000 */
.L_x_162:
        /* <DEDUP_REMOVED lines=8> */
.L_x_164:
[----:B------:R-:W-:Y:S01]  /*3810*/  ISETP.NE.AND P0, PT, R2, 0x3e, PT ;  /* 0x0000003e0200780c */ /* 0x000fe20003f05270 */
[----:B------:R-:W-:Y:S02]  /*3820*/  IMAD.MOV.U32 R2, RZ, RZ, 0x1 ;  /* 0x00000001ff027424 */ /* 0x000fe400078e00ff */
[----:B------:R-:W-:-:S10]  /*3830*/  IMAD.MOV.U32 R3, RZ, RZ, 0x3 ;  /* 0x00000003ff037424 */ /* 0x000fd400078e00ff */
[C-C-:B------:R-:W-:Y:S02]  /*3840*/  @P0 LOP3.LUT R4, R2.reuse, 0x2, R3.reuse, 0x3f, !PT ;  /* 0x0000000202040812 */ /* 0x140fe400078e3f03 */
[----:B------:R-:W-:Y:S01]  /*3850*/  @!P0 LOP3.LUT R4, R2, 0x2, R3, 0x3e, !PT ;  /* 0x0000000202048812 */ /* 0x000fe200078e3e03 */
[----:B------:R-:W-:Y:S06]  /*3860*/  BRA `(.L_x_138) ;  /* 0x0000002c00ec7947 */ /* 0x000fec0003800000 */
.L_x_132:
        /* <DEDUP_REMOVED lines=16> */
.L_x_169:
[----:B------:R-:W-:Y:S01]  /*3970*/  ISETP.NE.AND P0, PT, R2, 0x42, PT ;  /* 0x000000420200780c */ /* 0x000fe20003f05270 */
[----:B------:R-:W-:Y:S02]  /*3980*/  IMAD.MOV.U32 R2, RZ, RZ, 0x1 ;  /* 0x00000001ff027424 */ /* 0x000fe400078e00ff */
[----:B------:R-:W-:-:S10]  /*3990*/  IMAD.MOV.U32 R3, RZ, RZ, 0x3 ;  /* 0x00000003ff037424 */ /* 0x000fd400078e00ff */
[C-C-:B------:R-:W-:Y:S02]  /*39a0*/  @P0 LOP3.LUT R4, R2.reuse, 0x2, R3.reuse, 0x43, !PT ;  /* 0x0000000202040812 */ /* 0x140fe400078e4303 */
[----:B------:R-:W-:Y:S01]  /*39b0*/  @!P0 LOP3.LUT R4, R2, 0x2, R3, 0x42, !PT ;  /* 0x0000000202048812 */ /* 0x000fe200078e4203 */
[----:B------:R-:W-:Y:S06]  /*39c0*/  BRA `(.L_x_138) ;  /* 0x0000002c00947947 */ /* 0x000fec0003800000 */
.L_x_168:
        /* <DEDUP_REMOVED lines=8> */
.L_x_170:
[----:B------:R-:W-:Y:S01]  /*3a50*/  ISETP.NE.AND P0, PT, R2, 0x46, PT ;  /* 0x000000460200780c */ /* 0x000fe20003f05270 */
[----:B------:R-:W-:Y:S02]  /*3a60*/  IMAD.MOV.U32 R2, RZ, RZ, 0x1 ;  /* 0x00000001ff027424 */ /* 0x000fe400078e00ff */
[----:B------:R-:W-:-:S10]  /*3a70*/  IMAD.MOV.U32 R3, RZ, RZ, 0x3 ;  /* 0x00000003ff037424 */ /* 0x000fd400078e00ff */
[C-C-:B------:R-:W-:Y:S02]  /*3a80*/  @P0 LOP3.LUT R4, R2.reuse, 0x2, R3.reuse, 0x47, !PT ;  /* 0x0000000202040812 */ /* 0x140fe400078e4703 */
[----:B------:R-:W-:Y:S01]  /*3a90*/  @!P0 LOP3.LUT R4, R2, 0x2, R3, 0x46, !PT ;  /* 0x0000000202048812 */ /* 0x000fe200078e4603 */
[----:B------:R-:W-:Y:S06]  /*3aa0*/  BRA `(.L_x_138) ;  /* 0x0000002c005c7947 */ /* 0x000fec0003800000 */
.L_x_167:
        /* <DEDUP_REMOVED lines=10> */
.L_x_172:
[----:B------:R-:W-:Y:S01]  /*3b50*/  ISETP.NE.AND P0, PT, R2, 0x4a, PT ;  /* 0x0000004a0200780c */ /* 0x000fe20003f05270 */
[----:B------:R-:W-:Y:S02]  /*3b60*/  IMAD.MOV.U32 R2, RZ, RZ, 0x1 ;  /* 0x00000001ff027424 */ /* 0x000fe400078e00ff */
[----:B------:R-:W-:-:S10]  /*3b70*/  IMAD.MOV.U32 R3, RZ, RZ, 0x3 ;  /* 0x00000003ff037424 */ /* 0x000fd400078e00ff */
[C-C-:B------:R-:W-:Y:S02]  /*3b80*/  @P0 LOP3.LUT R4, R2.reuse, 0x2, R3.reuse, 0x4b, !PT ;  /* 0x0000000202040812 */ /* 0x140fe400078e4b03 */
[----:B------:R-:W-:Y:S01]  /*3b90*/  @!P0 LOP3.LUT R4, R2, 0x2, R3, 0x4a, !PT ;  /* 0x0000000202048812 */ /* 0x000fe200078e4a03 */
[----:B------:R-:W-:Y:S06]  /*3ba0*/  BRA `(.L_x_138) ;  /* 0x0000002c001c7947 */ /* 0x000fec0003800000 */
.L_x_171:
        /* <DEDUP_REMOVED lines=8> */
.L_x_173:
[----:B------:R-:W-:Y:S01]  /*3c30*/  ISETP.NE.AND P0, PT, R2, 0x4e, PT ;  /* 0x0000004e0200780c */ /* 0x000fe20003f05270 */
[----:B------:R-:W-:Y:S02]  /*3c40*/  IMAD.MOV.U32 R2, RZ, RZ, 0x1 ;  /* 0x00000001ff027424 */ /* 0x000fe400078e00ff */
[----:B------:R-:W-:-:S10]  /*3c50*/  IMAD.MOV.U32 R3, RZ, RZ, 0x3 ;  /* 0x00000003ff037424 */ /* 0x000fd400078e00ff */
[C-C-:B------:R-:W-:Y:S02]  /*3c60*/  @P0 LOP3.LUT R4, R2.reuse, 0x2, R3.reuse, 0x4f, !PT ;  /* 0x0000000202040812 */ /* 0x140fe400078e4f03 */
[----:B------:R-:W-:Y:S01]  /*3c70*/  @!P0 LOP3.LUT R4, R2, 0x2, R3, 0x4e, !PT ;  /* 0x0000000202048812 */ /* 0x000fe200078e4e03 */
[----:B------:R-:W-:Y:S06]  /*3c80*/  BRA `(.L_x_138) ;  /* 0x0000002800e47947 */ /* 0x000fec0003800000 */
.L_x_166:
        /* <DEDUP_REMOVED lines=12> */
.L_x_176:
[----:B------:R-:W-:Y:S01]  /*3d50*/  ISETP.NE.AND P0, PT, R2, 0x52, PT ;  /* 0x000000520200780c */ /* 0x000fe20003f05270 */
[----:B------:R-:W-:Y:S02]  /*3d60*/  IMAD.MOV.U32 R2, RZ, RZ, 0x1 ;  /* 0x00000001ff027424 */ /* 0x000fe400078e00ff */
[----:B------:R-:W-:-:S10]  /*3d70*/  IMAD.MOV.U32 R3, RZ, RZ, 0x3 ;  /* 0x00000003ff037424 */ /* 0x000fd400078e00ff */
[C-C-:B------:R-:W-:Y:S02]  /*3d80*/  @P0 LOP3.LUT R4, R2.reuse, 0x2, R3.reuse, 0x53, !PT ;  /* 0x0000000202040812 */ /* 0x140fe400078e5303 */
[----:B------:R-:W-:Y:S01]  /*3d90*/  @!P0 LOP3.LUT R4, R2, 0x2, R3, 0x52, !PT ;  /* 0x0000000202048812 */ /* 0x000fe200078e5203 */
[----:B------:R-:W-:Y:S06]  /*3da0*/  BRA `(.L_x_138) ;  /* 0x00000028009c7947 */ /* 0x000fec0003800000 */
.L_x_175:
        /* <DEDUP_REMOVED lines=8> */
.L_x_177:
[----:B------:R-:W-:Y:S01]  /*3e30*/  ISETP.NE.AND P0, PT, R2, 0x56, PT ;  /* 0x000000560200780c */ /* 0x000fe20003f05270 */
[----:B------:R-:W-:Y:S02]  /*3e40*/  IMAD.MOV.U32 R2, RZ, RZ, 0x1 ;  /* 0x00000001ff027424 */ /* 0x000fe400078e00ff */
[----:B------:R-:W-:-:S10]  /*3e50*/  IMAD.MOV.U32 R3, RZ, RZ, 0x3 ;  /* 0x00000003ff037424 */ /* 0x000fd400078e00ff */
[C-C-:B------:R-:W-:Y:S02]  /*3e60*/  @P0 LOP3.LUT R4, R2.reuse, 0x2, R3.reuse, 0x57, !PT ;  /* 0x0000000202040812 */ /* 0x140fe400078e5703 */
[----:B------:R-:W-:Y:S01]  /*3e70*/  @!P0 LOP3.LUT R4, R2, 0x2, R3, 0x56, !PT ;  /* 0x0000000202048812 */ /* 0x000fe200078e5603 */
[----:B------:R-:W-:Y:S06]  /*3e80*/  BRA `(.L_x_138) ;  /* 0x0000002800647947 */ /* 0x000fec0003800000 */
.L_x_174:
        /* <DEDUP_REMOVED lines=10> */
.L_x_179:
[----:B------:R-:W-:Y:S01]  /*3f30*/  ISETP.NE.AND P0, PT, R2, 0x5a, PT ;  /* 0x0000005a0200780c */ /* 0x000fe20003f05270 */
[----:B------:R-:W-:Y:S02]  /*3f40*/  IMAD.MOV.U32 R2, RZ, RZ, 0x1 ;  /* 0x00000001ff027424 */ /* 0x000fe400078e00ff */
[----:B------:R-:W-:-:S10]  /*3f50*/  IMAD.MOV.U32 R3, RZ, RZ, 0x3 ;  /* 0x00000003ff037424 */ /* 0x000fd400078e00ff */
[C-C-:B------:R-:W-:Y:S02]  /*3f60*/  @P0 LOP3.LUT R4, R2.reuse, 0x2, R3.reuse, 0x5b, !PT ;  /* 0x0000000202040812 */ /* 0x140fe400078e5b03 */
[----:B------:R-:W-:Y:S01]  /*3f70*/  @!P0 LOP3.LUT R4, R2, 0x2, R3, 0x5a, !PT ;  /* 0x0000000202048812 */ /* 0x000fe200078e5a03 */
[----:B------:R-:W-:Y:S06]  /*3f80*/  BRA `(.L_x_138) ;  /* 0x0000002800247947 */ /* 0x000fec0003800000 */
.L_x_178:
        /* <DEDUP_REMOVED lines=8> */
.L_x_180:
[----:B------:R-:W-:Y:S01]  /*4010*/  ISETP.NE.AND P0, PT, R2, 0x5e, PT ;  /* 0x0000005e0200780c */ /* 0x000fe20003f05270 */
[----:B------:R-:W-:Y:S02]  /*4020*/  IMAD.MOV.U32 R2, RZ, RZ, 0x1 ;  /* 0x00000001ff027424 */ /* 0x000fe400078e00ff */
[----:B------:R-:W-:-:S10]  /*4030*/  IMAD.MOV.U32 R3, RZ, RZ, 0x3 ;  /* 0x00000003ff037424 */ /* 0x000fd400078e00ff */
[C-C-:B------:R-:W-:Y:S02]  /*4040*/  @P0 LOP3.LUT R4, R2.reuse, 0x2, R3.reuse, 0x5f, !PT ;  /* 0x0000000202040812 */ /* 0x140fe400078e5f03 */
[----:B------:R-:W-:Y:S01]  /*4050*/  @!P0 LOP3.LUT R4, R2, 0x2, R3, 0x5e, !PT ;  /* 0x0000000202048812 */ /* 0x000fe200078e5e03 */
[----:B------:R-:W-:Y:S06]  /*4060*/  BRA `(.L_x_138) ;  /* 0x0000002400ec7947 */ /* 0x000fec0003800000 */
.L_x_165:
        /* <DEDUP_REMOVED lines=14> */
.L_x_184:
[----:B------:R-:W-:Y:S01]  /*4150*/  ISETP.NE.AND P0, PT, R2, 0x62, PT ;  /* 0x000000620200780c */ /* 0x000fe20003f05270 */
[----:B------:R-:W-:Y:S02]  /*4160*/  IMAD.MOV.U32 R2, RZ, RZ, 0x1 ;  /* 0x00000001ff027424 */ /* 0x000fe400078e00ff */
[----:B------:R-:W-:-:S10]  /*4170*/  IMAD.MOV.U32 R3, RZ, RZ, 0x3 ;  /* 0x00000003ff037424 */ /* 0x000fd400078e00ff */
[C-C-:B------:R-:W-:Y:S02]  /*4180*/  @P0 LOP3.LUT R4, R2.reuse, 0x2, R3.reuse, 0x63, !PT ;  /* 0x0000000202040812 */ /* 0x140fe400078e6303 */
[----:B------:R-:W-:Y:S01]  /*4190*/  @!P0 LOP3.LUT R4, R2, 0x2, R3, 0x62, !PT ;  /* 0x0000000202048812 */ /* 0x000fe200078e6203 */
[----:B------:R-:W-:Y:S06]  /*41a0*/  BRA `(.L_x_138) ;  /* 0x00000024009c7947 */ /* 0x000fec0003800000 */
.L_x_183:
        /* <DEDUP_REMOVED lines=8> */
.L_x_185:
[----:B------:R-:W-:Y:S01]  /*4230*/  ISETP.NE.AND P0, PT, R2, 0x66, PT ;  /* 0x000000660200780c */ /* 0x000fe20003f05270 */
[----:B------:R-:W-:Y:S02]  /*4240*/  IMAD.MOV.U32 R2, RZ, RZ, 0x1 ;  /* 0x00000001ff027424 */ /* 0x000fe400078e00ff */
[----:B------:R-:W-:-:S10]  /*4250*/  IMAD.MOV.U32 R3, RZ, RZ, 0x3 ;  /* 0x00000003ff037424 */ /* 0x000fd400078e00ff */
[C-C-:B------:R-:W-:Y:S02]  /*4260*/  @P0 LOP3.LUT R4, R2.reuse, 0x2, R3.reuse, 0x67, !PT ;  /* 0x0000000202040812 */ /* 0x140fe400078e6703 */
[----:B------:R-:W-:Y:S01]  /*4270*/  @!P0 LOP3.LUT R4, R2, 0x2, R3, 0x66, !PT ;  /* 0x0000000202048812 */ /* 0x000fe200078e6603 */
[----:B------:R-:W-:Y:S06]  /*4280*/  BRA `(.L_x_138) ;  /* 0x0000002400647947 */ /* 0x000fec0003800000 */
.L_x_182:
        /* <DEDUP_REMOVED lines=10> */
.L_x_187:
[----:B------:R-:W-:Y:S01]  /*4330*/  ISETP.NE.AND P0, PT, R2, 0x6a, PT ;  /* 0x0000006a0200780c */ /* 0x000fe20003f05270 */
[----:B------:R-:W-:Y:S02]  /*4340*/  IMAD.MOV.U32 R2, RZ, RZ, 0x1 ;  /* 0x00000001ff027424 */ /* 0x000fe400078e00ff */
[----:B------:R-:W-:-:S10]  /*4350*/  IMAD.MOV.U32 R3, RZ, RZ, 0x3 ;  /* 0x00000003ff037424 */ /* 0x000fd400078e00ff */
[C-C-:B------:R-:W-:Y:S02]  /*4360*/  @P0 LOP3.LUT R4, R2.reuse, 0x2, R3.reuse, 0x6b, !PT ;  /* 0x0000000202040812 */ /* 0x140fe400078e6b03 */
[----:B------:R-:W-:Y:S01]  /*4370*/  @!P0 LOP3.LUT R4, R2, 0x2, R3, 0x6a, !PT ;  /* 0x0000000202048812 */ /* 0x000fe200078e6a03 */
[----:B------:R-:W-:Y:S06]  /*4380*/  BRA `(.L_x_138) ;  /* 0x0000002400247947 */ /* 0x000fec0003800000 */
.L_x_186:
        /* <DEDUP_REMOVED lines=8> */
.L_x_188:
[----:B------:R-:W-:Y:S01]  /*4410*/  ISETP.NE.AND P0, PT, R2, 0x6e, PT ;  /* 0x0000006e0200780c */ /* 0x000fe20003f05270 */
[----:B------:R-:W-:Y:S02]  /*4420*/  IMAD.MOV.U32 R2, RZ, RZ, 0x1 ;  /* 0x00000001ff027424 */ /* 0x000fe400078e00ff */
[----:B------:R-:W-:-:S10]  /*4430*/  IMAD.MOV.U32 R3, RZ, RZ, 0x3 ;  /* 0x00000003ff037424 */ /* 0x000fd400078e00ff */
[C-C-:B------:R-:W-:Y:S02]  /*4440*/  @P0 LOP3.LUT R4, R2.reuse, 0x2, R3.reuse, 0x6f, !PT ;  /* 0x0000000202040812 */ /* 0x140fe400078e6f03 */
[----:B------:R-:W-:Y:S01]  /*4450*/  @!P0 LOP3.LUT R4, R2, 0x2, R3, 0x6e, !PT ;  /* 0x0000000202048812 */ /* 0x000fe200078e6e03 */
[----:B------:R-:W-:Y:S06]  /*4460*/  BRA `(.L_x_138) ;  /* 0x0000002000ec7947 */ /* 0x000fec0003800000 */
.L_x_181:
        /* <DEDUP_REMOVED lines=12> */
.L_x_191:
[----:B------:R-:W-:Y:S01]  /*4530*/  ISETP.NE.AND P0, PT, R2, 0x72, PT ;  /* 0x000000720200780c */ /* 0x000fe20003f05270 */
[----:B------:R-:W-:Y:S02]  /*4540*/  IMAD.MOV.U32 R2, RZ, RZ, 0x1 ;  /* 0x00000001ff027424 */ /* 0x000fe400078e00ff */
[----:B------:R-:W-:-:S10]  /*4550*/  IMAD.MOV.U32 R3, RZ, RZ, 0x3 ;  /* 0x00000003ff037424 */ /* 0x000fd400078e00ff */
[C-C-:B------:R-:W-:Y:S02]  /*4560*/  @P0 LOP3.LUT R4, R2.reuse, 0x2, R3.reuse, 0x73, !PT ;  /* 0x0000000202040812 */ /* 0x140fe400078e7303 */
[----:B------:R-:W-:Y:S01]  /*4570*/  @!P0 LOP3.LUT R4, R2, 0x2, R3, 0x72, !PT ;  /* 0x0000000202048812 */ /* 0x000fe200078e7203 */
[----:B------:R-:W-:Y:S06]  /*4580*/  BRA `(.L_x_138) ;  /* 0x0000002000a47947 */ /* 0x000fec0003800000 */
.L_x_190:
        /* <DEDUP_REMOVED lines=8> */
.L_x_192:
[----:B------:R-:W-:Y:S01]  /*4610*/  ISETP.NE.AND P0, PT, R2, 0x76, PT ;  /* 0x000000760200780c */ /* 0x000fe20003f05270 */
[----:B------:R-:W-:Y:S02]  /*4620*/  IMAD.MOV.U32 R2, RZ, RZ, 0x1 ;  /* 0x00000001ff027424 */ /* 0x000fe400078e00ff */
[----:B------:R-:W-:-:S10]  /*4630*/  IMAD.MOV.U32 R3, RZ, RZ, 0x3 ;  /* 0x00000003ff037424 */ /* 0x000fd400078e00ff */
[C-C-:B------:R-:W-:Y:S02]  /*4640*/  @P0 LOP3.LUT R4, R2.reuse, 0x2, R3.reuse, 0x77, !PT ;  /* 0x0000000202040812 */ /* 0x140fe400078e7703 */
[----:B------:R-:W-:Y:S01]  /*4650*/  @!P0 LOP3.LUT R4, R2, 0x2, R3, 0x76, !PT ;  /* 0x0000000202048812 */ /* 0x000fe200078e7603 */
[----:B------:R-:W-:Y:S06]  /*4660*/  BRA `(.L_x_138) ;  /* 0x00000020006c7947 */ /* 0x000fec0003800000 */
.L_x_189:
        /* <DEDUP_REMOVED lines=10> */
.L_x_194:
[----:B------:R-:W-:Y:S01]  /*4710*/  ISETP.NE.AND P0, PT, R2, 0x7a, PT ;  /* 0x0000007a0200780c */ /* 0x000fe20003f05270 */
[----:B------:R-:W-:Y:S02]  /*4720*/  IMAD.MOV.U32 R2, RZ, RZ, 0x1 ;  /* 0x00000001ff027424 */ /* 0x000fe400078e00ff */
[----:B------:R-:W-:-:S10]  /*4730*/  IMAD.MOV.U32 R3, RZ, RZ, 0x3 ;  /* 0x00000003ff037424 */ /* 0x000fd400078e00ff */
[C-C-:B------:R-:W-:Y:S02]  /*4740*/  @P0 LOP3.LUT R4, R2.reuse, 0x2, R3.reuse, 0x7b, !PT ;  /* 0x0000000202040812 */ /* 0x140fe400078e7b03 */
[----:B------:R-:W-:Y:S01]  /*4750*/  @!P0 LOP3.LUT R4, R2, 0x2, R3, 0x7a, !PT ;  /* 0x0000000202048812 */ /* 0x000fe200078e7a03 */
[----:B------:R-:W-:Y:S06]  /*4760*/  BRA `(.L_x_138) ;  /* 0x00000020002c7947 */ /* 0x000fec0003800000 */
.L_x_193:
        /* <DEDUP_REMOVED lines=8> */
.L_x_195:
[----:B------:R-:W-:Y:S01]  /*47f0*/  ISETP.NE.AND P0, PT, R2, 0x7e, PT ;  /* 0x0000007e0200780c */ /* 0x000fe20003f05270 */
[----:B------:R-:W-:Y:S02]  /*4800*/  IMAD.MOV.U32 R2, RZ, RZ, 0x1 ;  /* 0x00000001ff027424 */ /* 0x000fe400078e00ff */
[----:B------:R-:W-:-:S10]  /*4810*/  IMAD.MOV.U32 R3, RZ, RZ, 0x3 ;  /* 0x00000003ff037424 */ /* 0x000fd400078e00ff */
[C-C-:B------:R-:W-:Y:S02]  /*4820*/  @P0 LOP3.LUT R4, R2.reuse, 0x2, R3.reuse, 0x7f, !PT ;  /* 0x0000000202040812 */ /* 0x140fe400078e7f03 */
[----:B------:R-:W-:Y:S01]  /*4830*/  @!P0 LOP3.LUT R4, R2, 0x2, R3, 0x7e, !PT ;  /* 0x0000000202048812 */ /* 0x000fe200078e7e03 */
[----:B------:R-:W-:Y:S06]  /*4840*/  BRA `(.L_x_138) ;  /* 0x0000001c00f47947 */ /* 0x000fec0003800000 */
.L_x_131:
        /* <DEDUP_REMOVED lines=18> */
.L_x_201:
[----:B------:R-:W-:Y:S01]  /*4970*/  ISETP.NE.AND P0, PT, R2, 0x82, PT ;  /* 0x000000820200780c */ /* 0x000fe20003f05270 */
[----:B------:R-:W-:Y:S02]  /*4980*/  IMAD.MOV.U32 R2, RZ, RZ, 0x1 ;  /* 0x00000001ff027424 */ /* 0x000fe400078e00ff */
[----:B------:R-:W-:-:S10]  /*4990*/  IMAD.MOV.U32 R3, RZ, RZ, 0x3 ;  /* 0x00000003ff037424 */ /* 0x000fd400078e00ff */
[C-C-:B------:R-:W-:Y:S02]  /*49a0*/  @P0 LOP3.LUT R4, R2.reuse, 0x2, R3.reuse, 0x83, !PT ;  /* 0x0000000202040812 */ /* 0x140fe400078e8303 */
[----:B------:R-:W-:Y:S01]  /*49b0*/  @!P0 LOP3.LUT R4, R2, 0x2, R3, 0x82, !PT ;  /* 0x0000000202048812 */ /* 0x000fe200078e8203 */
[----:B------:R-:W-:Y:S06]  /*49c0*/  BRA `(.L_x_138) ;  /* 0x0000001c00947947 */ /* 0x000fec0003800000 */
.L_x_200:
        /* <DEDUP_REMOVED lines=8> */
.L_x_202:
[----:B------:R-:W-:Y:S01]  /*4a50*/  ISETP.NE.AND P0, PT, R2, 0x86, PT ;  /* 0x000000860200780c */ /* 0x000fe20003f05270 */
[----:B------:R-:W-:Y:S02]  /*4a60*/  IMAD.MOV.U32 R2, RZ, RZ, 0x1 ;  /* 0x00000001ff027424 */ /* 0x000fe400078e00ff */
[----:B------:R-:W-:-:S10]  /*4a70*/  IMAD.MOV.U32 R3, RZ, RZ, 0x3 ;  /* 0x00000003ff037424 */ /* 0x000fd400078e00ff */
[C-C-:B------:R-:W-:Y:S02]  /*4a80*/  @P0 LOP3.LUT R4, R2.reuse, 0x2, R3.reuse, 0x87, !PT ;  /* 0x0000000202040812 */ /* 0x140fe400078e8703 */
[----:B------:R-:W-:Y:S01]  /*4a90*/  @!P0 LOP3.LUT R4, R2, 0x2, R3, 0x86, !PT ;  /* 0x0000000202048812 */ /* 0x000fe200078e8603 */
[----:B------:R-:W-:Y:S06]  /*4aa0*/  BRA `(.L_x_138) ;  /* 0x0000001c005c7947 */ /* 0x000fec0003800000 */
.L_x_199:
        /* <DEDUP_REMOVED lines=10> */
.L_x_204:
[----:B------:R-:W-:Y:S01]  /*4b50*/  ISETP.NE.AND P0, PT, R2, 0x8a, PT ;  /* 0x0000008a0200780c */ /* 0x000fe20003f05270 */
[----:B------:R-:W-:Y:S02]  /*4b60*/  IMAD.MOV.U32 R2, RZ, RZ, 0x1 ;  /* 0x00000001ff027424 */ /* 0x000fe400078e00ff */
[----:B------:R-:W-:-:S10]  /*4b70*/  IMAD.MOV.U32 R3, RZ, RZ, 0x3 ;  /* 0x00000003ff037424 */ /* 0x000fd400078e00ff */
[C-C-:B------:R-:W-:Y:S02]  /*4b80*/  @P0 LOP3.LUT R4, R2.reuse, 0x2, R3.reuse, 0x8b, !PT ;  /* 0x0000000202040812 */ /* 0x140fe400078e8b03 */
[----:B------:R-:W-:Y:S01]  /*4b90*/  @!P0 LOP3.LUT R4, R2, 0x2, R3, 0x8a, !PT ;  /* 0x0000000202048812 */ /* 0x000fe200078e8a03 */
[----:B------:R-:W-:Y:S06]  /*4ba0*/  BRA `(.L_x_138) ;  /* 0x0000001c001c7947 */ /* 0x000fec0003800000 */
.L_x_203:
        /* <DEDUP_REMOVED lines=8> */
.L_x_205:
[----:B------:R-:W-:Y:S01]  /*4c30*/  ISETP.NE.AND P0, PT, R2, 0x8e, PT ;  /* 0x0000008e0200780c */ /* 0x000fe20003f05270 */
[----:B------:R-:W-:Y:S02]  /*4c40*/  IMAD.MOV.U32 R2, RZ, RZ, 0x1 ;  /* 0x00000001ff027424 */ /* 0x000fe400078e00ff */
[----:B------:R-:W-:-:S10]  /*4c50*/  IMAD.MOV.U32 R3, RZ, RZ, 0x3 ;  /* 0x00000003ff037424 */ /* 0x000fd400078e00ff */
[C-C-:B------:R-:W-:Y:S02]  /*4c60*/  @P0 LOP3.LUT R4, R2.reuse, 0x2, R3.reuse, 0x8f, !PT ;  /* 0x0000000202040812 */ /* 0x140fe400078e8f03 */
[----:B------:R-:W-:Y:S01]  /*4c70*/  @!P0 LOP3.LUT R4, R2, 0x2, R3, 0x8e, !PT ;  /* 0x0000000202048812 */ /* 0x000fe200078e8e03 */
[----:B------:R-:W-:Y:S06]  /*4c80*/  BRA `(.L_x_138) ;  /* 0x0000001800e47947 */ /* 0x000fec0003800000 */
.L_x_198:
        /* <DEDUP_REMOVED lines=12> */
.L_x_208:
[----:B------:R-:W-:Y:S01]  /*4d50*/  ISETP.NE.AND P0, PT, R2, 0x92, PT ;  /* 0x000000920200780c */ /* 0x000fe20003f05270 */
[----:B------:R-:W-:Y:S02]  /*4d60*/  IMAD.MOV.U32 R2, RZ, RZ, 0x1 ;  /* 0x00000001ff027424 */ /* 0x000fe400078e00ff */
[----:B------:R-:W-:-:S10]  /*4d70*/  IMAD.MOV.U32 R3, RZ, RZ, 0x3 ;  /* 0x00000003ff037424 */ /* 0x000fd400078e00ff */
[C-C-:B------:R-:W-:Y:S02]  /*4d80*/  @P0 LOP3.LUT R4, R2.reuse, 0x2, R3.reuse, 0x93, !PT ;  /* 0x0000000202040812 */ /* 0x140fe400078e9303 */
[----:B------:R-:W-:Y:S01]  /*4d90*/  @!P0 LOP3.LUT R4, R2, 0x2, R3, 0x92, !PT ;  /* 0x0000000202048812 */ /* 0x000fe200078e9203 */
[----:B------:R-:W-:Y:S06]  /*4da0*/  BRA `(.L_x_138) ;  /* 0x00000018009c7947 */ /* 0x000fec0003800000 */
.L_x_207:
        /* <DEDUP_REMOVED lines=8> */
.L_x_209:
[----:B------:R-:W-:Y:S01]  /*4e30*/  ISETP.NE.AND P0, PT, R2, 0x96, PT ;  /* 0x000000960200780c */ /* 0x000fe20003f05270 */
[----:B------:R-:W-:Y:S02]  /*4e40*/  IMAD.MOV.U32 R2, RZ, RZ, 0x1 ;  /* 0x00000001ff027424 */ /* 0x000fe400078e00ff */
[----:B------:R-:W-:-:S10]  /*4e50*/  IMAD.MOV.U32 R3, RZ, RZ, 0x3 ;  /* 0x00000003ff037424 */ /* 0x000fd400078e00ff */
[C-C-:B------:R-:W-:Y:S02]  /*4e60*/  @P0 LOP3.LUT R4, R2.reuse, 0x2, R3.reuse, 0x97, !PT ;  /* 0x0000000202040812 */ /* 0x140fe400078e9703 */
[----:B------:R-:W-:Y:S01]  /*4e70*/  @!P0 LOP3.LUT R4, R2, 0x2, R3, 0x96, !PT ;  /* 0x0000000202048812 */ /* 0x000fe200078e9603 */
[----:B------:R-:W-:Y:S06]  /*4e80*/  BRA `(.L_x_138) ;  /* 0x0000001800647947 */ /* 0x000fec0003800000 */
.L_x_206:
        /* <DEDUP_REMOVED lines=10> */
.L_x_211:
[----:B------:R-:W-:Y:S01]  /*4f30*/  ISETP.NE.AND P0, PT, R2, 0x9a, PT ;  /* 0x0000009a0200780c */ /* 0x000fe20003f05270 */
[----:B------:R-:W-:Y:S02]  /*4f40*/  IMAD.MOV.U32 R2, RZ, RZ, 0x1 ;  /* 0x00000001ff027424 */ /* 0x000fe400078e00ff */
[----:B------:R-:W-:-:S10]  /*4f50*/  IMAD.MOV.U32 R3, RZ, RZ, 0x3 ;  /* 0x00000003ff037424 */ /* 0x000fd400078e00ff */
[C-C-:B------:R-:W-:Y:S02]  /*4f60*/  @P0 LOP3.LUT R4, R2.reuse, 0x2, R3.reuse, 0x9b, !PT ;  /* 0x0000000202040812 */ /* 0x140fe400078e9b03 */
[----:B------:R-:W-:Y:S01]  /*4f70*/  @!P0 LOP3.LUT R4, R2, 0x2, R3, 0x9a, !PT ;  /* 0x0000000202048812 */ /* 0x000fe200078e9a03 */
[----:B------:R-:W-:Y:S06]  /*4f80*/  BRA `(.L_x_138) ;  /* 0x0000001800247947 */ /* 0x000fec0003800000 */
.L_x_210:
        /* <DEDUP_REMOVED lines=8> */
.L_x_212:
[----:B------:R-:W-:Y:S01]  /*5010*/  ISETP.NE.AND P0, PT, R2, 0x9e, PT ;  /* 0x0000009e0200780c */ /* 0x000fe20003f05270 */
[----:B------:R-:W-:Y:S02]  /*5020*/  IMAD.MOV.U32 R2, RZ, RZ, 0x1 ;  /* 0x00000001ff027424 */ /* 0x000fe400078e00ff */
[----:B------:R-:W-:-:S10]  /*5030*/  IMAD.MOV.U32 R3, RZ, RZ, 0x3 ;  /* 0x00000003ff037424 */ /* 0x000fd400078e00ff */
[C-C-:B------:R-:W-:Y:S02]  /*5040*/  @P0 LOP3.LUT R4, R2.reuse, 0x2, R3.reuse, 0x9f, !PT ;  /* 0x0000000202040812 */ /* 0x140fe400078e9f03 */
[----:B------:R-:W-:Y:S01]  /*5050*/  @!P0 LOP3.LUT R4, R2, 0x2, R3, 0x9e, !PT ;  /* 0x0000000202048812 */ /* 0x000fe200078e9e03 */
[----:B------:R-:W-:Y:S06]  /*5060*/  BRA `(.L_x_138) ;  /* 0x0000001400ec7947 */ /* 0x000fec0003800000 */
.L_x_197:
        /* <DEDUP_REMOVED lines=14> */
.L_x_216:
[----:B------:R-:W-:Y:S01]  /*5150*/  ISETP.NE.AND P0, PT, R2, 0xa2, PT ;  /* 0x000000a20200780c */ /* 0x000fe20003f05270 */
[----:B------:R-:W-:Y:S02]  /*5160*/  IMAD.MOV.U32 R2, RZ, RZ, 0x1 ;  /* 0x00000001ff027424 */ /* 0x000fe400078e00ff */
[----:B------:R-:W-:-:S10]  /*5170*/  IMAD.MOV.U32 R3, RZ, RZ, 0x3 ;  /* 0x00000003ff037424 */ /* 0x000fd400078e00ff */
[C-C-:B------:R-:W-:Y:S02]  /*5180*/  @P0 LOP3.LUT R4, R2.reuse, 0x2, R3.reuse, 0xa3, !PT ;  /* 0x0000000202040812 */ /* 0x140fe400078ea303 */
[----:B------:R-:W-:Y:S01]  /*5190*/  @!P0 LOP3.LUT R4, R2, 0x2, R3, 0xa2, !PT ;  /* 0x0000000202048812 */ /* 0x000fe200078ea203 */
[----:B------:R-:W-:Y:S06]  /*51a0*/  BRA `(.L_x_138) ;  /* 0x00000014009c7947 */ /* 0x000fec0003800000 */
.L_x_215:
        /* <DEDUP_REMOVED lines=8> */
.L_x_217:
[----:B------:R-:W-:Y:S01]  /*5230*/  ISETP.NE.AND P0, PT, R2, 0xa6, PT ;  /* 0x000000a60200780c */ /* 0x000fe20003f05270 */
[----:B------:R-:W-:Y:S02]  /*5240*/  IMAD.MOV.U32 R2, RZ, RZ, 0x1 ;  /* 0x00000001ff027424 */ /* 0x000fe400078e00ff */
[----:B------:R-:W-:-:S10]  /*5250*/  IMAD.MOV.U32 R3, RZ, RZ, 0x3 ;  /* 0x00000003ff037424 */ /* 0x000fd400078e00ff */
[C-C-:B------:R-:W-:Y:S02]  /*5260*/  @P0 LOP3.LUT R4, R2.reuse, 0x2, R3.reuse, 0xa7, !PT ;  /* 0x0000000202040812 */ /* 0x140fe400078ea703 */
[----:B------:R-:W-:Y:S01]  /*5270*/  @!P0 LOP3.LUT R4, R2, 0x2, R3, 0xa6, !PT ;  /* 0x0000000202048812 */ /* 0x000fe200078ea603 */
[----:B------:R-:W-:Y:S06]  /*5280*/  BRA `(.L_x_138) ;  /* 0x0000001400647947 */ /* 0x000fec0003800000 */
.L_x_214:
        /* <DEDUP_REMOVED lines=10> */
.L_x_219:
[----:B------:R-:W-:Y:S01]  /*5330*/  ISETP.NE.AND P0, PT, R2, 0xaa, PT ;  /* 0x000000aa0200780c */ /* 0x000fe20003f05270 */
[----:B------:R-:W-:Y:S02]  /*5340*/  IMAD.MOV.U32 R2, RZ, RZ, 0x1 ;  /* 0x00000001ff027424 */ /* 0x000fe400078e00ff */
[----:B------:R-:W-:-:S10]  /*5350*/  IMAD.MOV.U32 R3, RZ, RZ, 0x3 ;  /* 0x00000003ff037424 */ /* 0x000fd400078e00ff */
[C-C-:B------:R-:W-:Y:S02]  /*5360*/  @P0 LOP3.LUT R4, R2.reuse, 0x2, R3.reuse, 0xab, !PT ;  /* 0x0000000202040812 */ /* 0x140fe400078eab03 */
[----:B------:R-:W-:Y:S01]  /*5370*/  @!P0 LOP3.LUT R4, R2, 0x2, R3, 0xaa, !PT ;  /* 0x0000000202048812 */ /* 0x000fe200078eaa03 */
[----:B------:R-:W-:Y:S06]  /*5380*/  BRA `(.L_x_138) ;  /* 0x0000001400247947 */ /* 0x000fec0003800000 */
.L_x_218:
        /* <DEDUP_REMOVED lines=8> */
.L_x_220:
[----:B------:R-:W-:Y:S01]  /*5410*/  ISETP.NE.AND P0, PT, R2, 0xae, PT ;  /* 0x000000ae0200780c */ /* 0x000fe20003f05270 */
[----:B------:R-:W-:Y:S02]  /*5420*/  IMAD.MOV.U32 R2, RZ, RZ, 0x1 ;  /* 0x00000001ff027424 */ /* 0x000fe400078e00ff */
[----:B------:R-:W-:-:S10]  /*5430*/  IMAD.MOV.U32 R3, RZ, RZ, 0x3 ;  /* 0x00000003ff037424 */ /* 0x000fd400078e00ff */
[C-C-:B------:R-:W-:Y:S02]  /*5440*/  @P0 LOP3.LUT R4, R2.reuse, 0x2, R3.reuse, 0xaf, !PT ;  /* 0x0000000202040812 */ /* 0x140fe400078eaf03 */
[----:B------:R-:W-:Y:S01]  /*5450*/  @!P0 LOP3.LUT R4, R2, 0x2, R3, 0xae, !PT ;  /* 0x0000000202048812 */ /* 0x000fe200078eae03 */
[----:B------:R-:W-:Y:S06]  /*5460*/  BRA `(.L_x_138) ;  /* 0x0000001000ec7947 */ /* 0x000fec0003800000 */
.L_x_213:
        /* <DEDUP_REMOVED lines=12> */
.L_x_223:
[----:B------:R-:W-:Y:S01]  /*5530*/  ISETP.NE.AND P0, PT, R2, 0xb2, PT ;  /* 0x000000b20200780c */ /* 0x000fe20003f05270 */
[----:B------:R-:W-:Y:S02]  /*5540*/  IMAD.MOV.U32 R2, RZ, RZ, 0x1 ;  /* 0x00000001ff027424 */ /* 0x000fe400078e00ff */
[----:B------:R-:W-:-:S10]  /*5550*/  IMAD.MOV.U32 R3, RZ, RZ, 0x3 ;  /* 0x00000003ff037424 */ /* 0x000fd400078e00ff */
[C-C-:B------:R-:W-:Y:S02]  /*5560*/  @P0 LOP3.LUT R4, R2.reuse, 0x2, R3.reuse, 0xb3, !PT ;  /* 0x0000000202040812 */ /* 0x140fe400078eb303 */
[----:B------:R-:W-:Y:S01]  /*5570*/  @!P0 LOP3.LUT R4, R2, 0x2, R3, 0xb2, !PT ;  /* 0x0000000202048812 */ /* 0x000fe200078eb203 */
[----:B------:R-:W-:Y:S06]  /*5580*/  BRA `(.L_x_138) ;  /* 0x0000001000a47947 */ /* 0x000fec0003800000 */
.L_x_222:
        /* <DEDUP_REMOVED lines=8> */
.L_x_224:
[----:B------:R-:W-:Y:S01]  /*5610*/  ISETP.NE.AND P0, PT, R2, 0xb6, PT ;  /* 0x000000b60200780c */ /* 0x000fe20003f05270 */
[----:B------:R-:W-:Y:S02]  /*5620*/  IMAD.MOV.U32 R2, RZ, RZ, 0x1 ;  /* 0x00000001ff027424 */ /* 0x000fe400078e00ff */
[----:B------:R-:W-:-:S10]  /*5630*/  IMAD.MOV.U32 R3, RZ, RZ, 0x3 ;  /* 0x00000003ff037424 */ /* 0x000fd400078e00ff */
[C-C-:B------:R-:W-:Y:S02]  /*5640*/  @P0 LOP3.LUT R4, R2.reuse, 0x2, R3.reuse, 0xb7, !PT ;  /* 0x0000000202040812 */ /* 0x140fe400078eb703 */
[----:B------:R-:W-:Y:S01]  /*5650*/  @!P0 LOP3.LUT R4, R2, 0x2, R3, 0xb6, !PT ;  /* 0x0000000202048812 */ /* 0x000fe200078eb603 */
[----:B------:R-:W-:Y:S06]  /*5660*/  BRA `(.L_x_138) ;  /* 0x00000010006c7947 */ /* 0x000fec0003800000 */
.L_x_221:
        /* <DEDUP_REMOVED lines=10> */
.L_x_226:
[----:B------:R-:W-:Y:S01]  /*5710*/  ISETP.NE.AND P0, PT, R2, 0xba, PT ;  /* 0x000000ba0200780c */ /* 0x000fe20003f05270 */
[----:B------:R-:W-:Y:S02]  /*5720*/  IMAD.MOV.U32 R2, RZ, RZ, 0x1 ;  /* 0x00000001ff027424 */ /* 0x000fe400078e00ff */
[----:B------:R-:W-:-:S10]  /*5730*/  IMAD.MOV.U32 R3, RZ, RZ, 0x3 ;  /* 0x00000003ff037424 */ /* 0x000fd400078e00ff */
[C-C-:B------:R-:W-:Y:S02]  /*5740*/  @P0 LOP3.LUT R4, R2.reuse, 0x2, R3.reuse, 0xbb, !PT ;  /* 0x0000000202040812 */ /* 0x140fe400078ebb03 */
[----:B------:R-:W-:Y:S01]  /*5750*/  @!P0 LOP3.LUT R4, R2, 0x2, R3, 0xba, !PT ;  /* 0x0000000202048812 */ /* 0x000fe200078eba03 */
[----:B------:R-:W-:Y:S06]  /*5760*/  BRA `(.L_x_138) ;  /* 0x00000010002c7947 */ /* 0x000fec0003800000 */
.L_x_225:
        /* <DEDUP_REMOVED lines=8> */
.L_x_227:
[----:B------:R-:W-:Y:S01]  /*57f0*/  ISETP.NE.AND P0, PT, R2, 0xbe, PT ;  /* 0x000000be0200780c */ /* 0x000fe20003f05270 */
[----:B------:R-:W-:Y:S02]  /*5800*/  IMAD.MOV.U32 R2, RZ, RZ, 0x1 ;  /* 0x00000001ff027424 */ /* 0x000fe400078e00ff */
[----:B------:R-:W-:-:S10]  /*5810*/  IMAD.MOV.U32 R3, RZ, RZ, 0x3 ;  /* 0x00000003ff037424 */ /* 0x000fd400078e00ff */
[C-C-:B------:R-:W-:Y:S02]  /*5820*/  @P0 LOP3.LUT R4, R2.reuse, 0x2, R3.reuse, 0xbf, !PT ;  /* 0x0000000202040812 */ /* 0x140fe400078ebf03 */
[----:B------:R-:W-:Y:S01]  /*5830*/  @!P0 LOP3.LUT R4, R2, 0x2, R3, 0xbe, !PT ;  /* 0x0000000202048812 */ /* 0x000fe200078ebe03 */
[----:B------:R-:W-:Y:S06]  /*5840*/  BRA `(.L_x_138) ;  /* 0x0000000c00f47947 */ /* 0x000fec0003800000 */
.L_x_196:
        /* <DEDUP_REMOVED lines=16> */
.L_x_232:
[----:B------:R-:W-:Y:S01]  /*5950*/  ISETP.NE.AND P0, PT, R2, 0xc2, PT ;  /* 0x000000c20200780c */ /* 0x000fe20003f05270 */
[----:B------:R-:W-:Y:S02]  /*5960*/  IMAD.MOV.U32 R2, RZ, RZ, 0x1 ;  /* 0x00000001ff027424 */ /* 0x000fe400078e00ff */
[----:B------:R-:W-:-:S10]  /*5970*/  IMAD.MOV.U32 R3, RZ, RZ, 0x3 ;  /* 0x00000003ff037424 */ /* 0x000fd400078e00ff */
[C-C-:B------:R-:W-:Y:S02]  /*5980*/  @P0 LOP3.LUT R4, R2.reuse, 0x2, R3.reuse, 0xc3, !PT ;  /* 0x0000000202040812 */ /* 0x140fe400078ec303 */
[----:B------:R-:W-:Y:S01]  /*5990*/  @!P0 LOP3.LUT R4, R2, 0x2, R3, 0xc2, !PT ;  /* 0x0000000202048812 */ /* 0x000fe200078ec203 */
[----:B------:R-:W-:Y:S06]  /*59a0*/  BRA `(.L_x_138) ;  /* 0x0000000c009c7947 */ /* 0x000fec0003800000 */
.L_x_231:
        /* <DEDUP_REMOVED lines=8> */
.L_x_233:
[----:B------:R-:W-:Y:S01]  /*5a30*/  ISETP.NE.AND P0, PT, R2, 0xc6, PT ;  /* 0x000000c60200780c */ /* 0x000fe20003f05270 */
[----:B------:R-:W-:Y:S02]  /*5a40*/  IMAD.MOV.U32 R2, RZ, RZ, 0x1 ;  /* 0x00000001ff027424 */ /* 0x000fe400078e00ff */
[----:B------:R-:W-:-:S10]  /*5a50*/  IMAD.MOV.U32 R3, RZ, RZ, 0x3 ;  /* 0x00000003ff037424 */ /* 0x000fd400078e00ff */
[C-C-:B------:R-:W-:Y:S02]  /*5a60*/  @P0 LOP3.LUT R4, R2.reuse, 0x2, R3.reuse, 0xc7, !PT ;  /* 0x0000000202040812 */ /* 0x140fe400078ec703 */
[----:B------:R-:W-:Y:S01]  /*5a70*/  @!P0 LOP3.LUT R4, R2, 0x2, R3, 0xc6, !PT ;  /* 0x0000000202048812 */ /* 0x000fe200078ec603 */
[----:B------:R-:W-:Y:S06]  /*5a80*/  BRA `(.L_x_138) ;  /* 0x0000000c00647947 */ /* 0x000fec0003800000 */
.L_x_230:
        /* <DEDUP_REMOVED lines=10> */
.L_x_235:
[----:B------:R-:W-:Y:S01]  /*5b30*/  ISETP.NE.AND P0, PT, R2, 0xca, PT ;  /* 0x000000ca0200780c */ /* 0x000fe20003f05270 */
[----:B------:R-:W-:Y:S02]  /*5b40*/  IMAD.MOV.U32 R2, RZ, RZ, 0x1 ;  /* 0x00000001ff027424 */ /* 0x000fe400078e00ff */
[----:B------:R-:W-:-:S10]  /*5b50*/  IMAD.MOV.U32 R3, RZ, RZ, 0x3 ;  /* 0x00000003ff037424 */ /* 0x000fd400078e00ff */
[C-C-:B------:R-:W-:Y:S02]  /*5b60*/  @P0 LOP3.LUT R4, R2.reuse, 0x2, R3.reuse, 0xcb, !PT ;  /* 0x0000000202040812 */ /* 0x140fe400078ecb03 */
[----:B------:R-:W-:Y:S01]  /*5b70*/  @!P0 LOP3.LUT R4, R2, 0x2, R3, 0xca, !PT ;  /* 0x0000000202048812 */ /* 0x000fe200078eca03 */
[----:B------:R-:W-:Y:S06]  /*5b80*/  BRA `(.L_x_138) ;  /* 0x0000000c00247947 */ /* 0x000fec0003800000 */
.L_x_234:
        /* <DEDUP_REMOVED lines=8> */
.L_x_236:
[----:B------:R-:W-:Y:S01]  /*5c10*/  ISETP.NE.AND P0, PT, R2, 0xce, PT ;  /* 0x000000ce0200780c */ /* 0x000fe20003f05270 */
[----:B------:R-:W-:Y:S02]  /*5c20*/  IMAD.MOV.U32 R2, RZ, RZ, 0x1 ;  /* 0x00000001ff027424 */ /* 0x000fe400078e00ff */
[----:B------:R-:W-:-:S10]  /*5c30*/  IMAD.MOV.U32 R3, RZ, RZ, 0x3 ;  /* 0x00000003ff037424 */ /* 0x000fd400078e00ff */
[C-C-:B------:R-:W-:Y:S02]  /*5c40*/  @P0 LOP3.LUT R4, R2.reuse, 0x2, R3.reuse, 0xcf, !PT ;  /* 0x0000000202040812 */ /* 0x140fe400078ecf03 */
[----:B------:R-:W-:Y:S01]  /*5c50*/  @!P0 LOP3.LUT R4, R2, 0x2, R3, 0xce, !PT ;  /* 0x0000000202048812 */ /* 0x000fe200078ece03 */
[----:B------:R-:W-:Y:S06]  /*5c60*/  BRA `(.L_x_138) ;  /* 0x0000000800ec7947 */ /* 0x000fec0003800000 */
.L_x_229:
        /* <DEDUP_REMOVED lines=12> */
.L_x_239:
[----:B------:R-:W-:Y:S01]  /*5d30*/  ISETP.NE.AND P0, PT, R2, 0xd2, PT ;  /* 0x000000d20200780c */ /* 0x000fe20003f05270 */
[----:B------:R-:W-:Y:S02]  /*5d40*/  IMAD.MOV.U32 R2, RZ, RZ, 0x1 ;  /* 0x00000001ff027424 */ /* 0x000fe400078e00ff */
[----:B------:R-:W-:-:S10]  /*5d50*/  IMAD.MOV.U32 R3, RZ, RZ, 0x3 ;  /* 0x00000003ff037424 */ /* 0x000fd400078e00ff */
[C-C-:B------:R-:W-:Y:S02]  /*5d60*/  @P0 LOP3.LUT R4, R2.reuse, 0x2, R3.reuse, 0xd3, !PT ;  /* 0x0000000202040812 */ /* 0x140fe400078ed303 */
[----:B------:R-:W-:Y:S01]  /*5d70*/  @!P0 LOP3.LUT R4, R2, 0x2, R3, 0xd2, !PT ;  /* 0x0000000202048812 */ /* 0x000fe200078ed203 */
[----:B------:R-:W-:Y:S06]  /*5d80*/  BRA `(.L_x_138) ;  /* 0x0000000800a47947 */ /* 0x000fec0003800000 */
.L_x_238:
        /* <DEDUP_REMOVED lines=8> */
.L_x_240:
[----:B------:R-:W-:Y:S01]  /*5e10*/  ISETP.NE.AND P0, PT, R2, 0xd6, PT ;  /* 0x000000d60200780c */ /* 0x000fe20003f05270 */
[----:B------:R-:W-:Y:S02]  /*5e20*/  IMAD.MOV.U32 R2, RZ, RZ, 0x1 ;  /* 0x00000001ff027424 */ /* 0x000fe400078e00ff */
[----:B------:R-:W-:-:S10]  /*5e30*/  IMAD.MOV.U32 R3, RZ, RZ, 0x3 ;  /* 0x00000003ff037424 */ /* 0x000fd400078e00ff */
[C-C-:B------:R-:W-:Y:S02]  /*5e40*/  @P0 LOP3.LUT R4, R2.reuse, 0x2, R3.reuse, 0xd7, !PT ;  /* 0x0000000202040812 */ /* 0x140fe400078ed703 */
[----:B------:R-:W-:Y:S01]  /*5e50*/  @!P0 LOP3.LUT R4, R2, 0x2, R3, 0xd6, !PT ;  /* 0x0000000202048812 */ /* 0x000fe200078ed603 */
[----:B------:R-:W-:Y:S06]  /*5e60*/  BRA `(.L_x_138) ;  /* 0x00000008006c7947 */ /* 0x000fec0003800000 */
.L_x_237:
        /* <DEDUP_REMOVED lines=10> */
.L_x_242:
[----:B------:R-:W-:Y:S01]  /*5f10*/  ISETP.NE.AND P0, PT, R2, 0xda, PT ;  /* 0x000000da0200780c */ /* 0x000fe20003f05270 */
[----:B------:R-:W-:Y:S02]  /*5f20*/  IMAD.MOV.U32 R2, RZ, RZ, 0x1 ;  /* 0x00000001ff027424 */ /* 0x000fe400078e00ff */
[----:B------:R-:W-:-:S10]  /*5f30*/  IMAD.MOV.U32 R3, RZ, RZ, 0x3 ;  /* 0x00000003ff037424 */ /* 0x000fd400078e00ff */
[C-C-:B------:R-:W-:Y:S02]  /*5f40*/  @P0 LOP3.LUT R4, R2.reuse, 0x2, R3.reuse, 0xdb, !PT ;  /* 0x0000000202040812 */ /* 0x140fe400078edb03 */
[----:B------:R-:W-:Y:S01]  /*5f50*/  @!P0 LOP3.LUT R4, R2, 0x2, R3, 0xda, !PT ;  /* 0x0000000202048812 */ /* 0x000fe200078eda03 */
[----:B------:R-:W-:Y:S06]  /*5f60*/  BRA `(.L_x_138) ;  /* 0x00000008002c7947 */ /* 0x000fec0003800000 */
.L_x_241:
        /* <DEDUP_REMOVED lines=8> */
.L_x_243:
[----:B------:R-:W-:Y:S01]  /*5ff0*/  ISETP.NE.AND P0, PT, R2, 0xde, PT ;  /* 0x000000de0200780c */ /* 0x000fe20003f05270 */
[----:B------:R-:W-:Y:S02]  /*6000*/  IMAD.MOV.U32 R2, RZ, RZ, 0x1 ;  /* 0x00000001ff027424 */ /* 0x000fe400078e00ff */
[----:B------:R-:W-:-:S10]  /*6010*/  IMAD.MOV.U32 R3, RZ, RZ, 0x3 ;  /* 0x00000003ff037424 */ /* 0x000fd400078e00ff */
[C-C-:B------:R-:W-:Y:S02]  /*6020*/  @P0 LOP3.LUT R4, R2.reuse, 0x2, R3.reuse, 0xdf, !PT ;  /* 0x0000000202040812 */ /* 0x140fe400078edf03 */
[----:B------:R-:W-:Y:S01]  /*6030*/  @!P0 LOP3.LUT R4, R2, 0x2, R3, 0xde, !PT ;  /* 0x0000000202048812 */ /* 0x000fe200078ede03 */
[----:B------:R-:W-:Y:S06]  /*6040*/  BRA `(.L_x_138) ;  /* 0x0000000400f47947 */ /* 0x000fec0003800000 */
.L_x_228:
        /* <DEDUP_REMOVED lines=14> */
.L_x_247:
[----:B------:R-:W-:Y:S01]  /*6130*/  ISETP.NE.AND P0, PT, R2, 0xe2, PT ;  /* 0x000000e20200780c */ /* 0x000fe20003f05270 */
[----:B------:R-:W-:Y:S02]  /*6140*/  IMAD.MOV.U32 R2, RZ, RZ, 0x1 ;  /* 0x00000001ff027424 */ /* 0x000fe400078e00ff */
[----:B------:R-:W-:-:S10]  /*6150*/  IMAD.MOV.U32 R3, RZ, RZ, 0x3 ;  /* 0x00000003ff037424 */ /* 0x000fd400078e00ff */
[C-C-:B------:R-:W-:Y:S02]  /*6160*/  @P0 LOP3.LUT R4, R2.reuse, 0x2, R3.reuse, 0xe3, !PT ;  /* 0x0000000202040812 */ /* 0x140fe400078ee303 */
[----:B------:R-:W-:Y:S01]  /*6170*/  @!P0 LOP3.LUT R4, R2, 0x2, R3, 0xe2, !PT ;  /* 0x0000000202048812 */ /* 0x000fe200078ee203 */
[----:B------:R-:W-:Y:S06]  /*6180*/  BRA `(.L_x_138) ;  /* 0x0000000400a47947 */ /* 0x000fec0003800000 */
.L_x_246:
        /* <DEDUP_REMOVED lines=8> */
.L_x_248:
[----:B------:R-:W-:Y:S01]  /*6210*/  ISETP.NE.AND P0, PT, R2, 0xe6, PT ;  /* 0x000000e60200780c */ /* 0x000fe20003f05270 */
[----:B------:R-:W-:Y:S02]  /*6220*/  IMAD.MOV.U32 R2, RZ, RZ, 0x1 ;  /* 0x00000001ff027424 */ /* 0x000fe400078e00ff */
[----:B------:R-:W-:-:S10]  /*6230*/  IMAD.MOV.U32 R3, RZ, RZ, 0x3 ;  /* 0x00000003ff037424 */ /* 0x000fd400078e00ff */
[C-C-:B------:R-:W-:Y:S02]  /*6240*/  @P0 LOP3.LUT R4, R2.reuse, 0x2, R3.reuse, 0xe7, !PT ;  /* 0x0000000202040812 */ /* 0x140fe400078ee703 */
[----:B------:R-:W-:Y:S01]  /*6250*/  @!P0 LOP3.LUT R4, R2, 0x2, R3, 0xe6, !PT ;  /* 0x0000000202048812 */ /* 0x000fe200078ee603 */
[----:B------:R-:W-:Y:S06]  /*6260*/  BRA `(.L_x_138) ;  /* 0x00000004006c7947 */ /* 0x000fec0003800000 */
.L_x_245:
        /* <DEDUP_REMOVED lines=10> */
.L_x_250:
[----:B------:R-:W-:Y:S01]  /*6310*/  ISETP.NE.AND P0, PT, R2, 0xea, PT ;  /* 0x000000ea0200780c */ /* 0x000fe20003f05270 */
[----:B------:R-:W-:Y:S02]  /*6320*/  IMAD.MOV.U32 R2, RZ, RZ, 0x1 ;  /* 0x00000001ff027424 */ /* 0x000fe400078e00ff */
[----:B------:R-:W-:-:S10]  /*6330*/  IMAD.MOV.U32 R3, RZ, RZ, 0x3 ;  /* 0x00000003ff037424 */ /* 0x000fd400078e00ff */
[C-C-:B------:R-:W-:Y:S02]  /*6340*/  @P0 LOP3.LUT R4, R2.reuse, 0x2, R3.reuse, 0xeb, !PT ;  /* 0x0000000202040812 */ /* 0x140fe400078eeb03 */
[----:B------:R-:W-:Y:S01]  /*6350*/  @!P0 LOP3.LUT R4, R2, 0x2, R3, 0xea, !PT ;  /* 0x0000000202048812 */ /* 0x000fe200078eea03 */
[----:B------:R-:W-:Y:S06]  /*6360*/  BRA `(.L_x_138) ;  /* 0x00000004002c7947 */ /* 0x000fec0003800000 */
.L_x_249:
        /* <DEDUP_REMOVED lines=8> */
.L_x_251:
[----:B------:R-:W-:Y:S01]  /*63f0*/  ISETP.NE.AND P0, PT, R2, 0xee, PT ;  /* 0x000000ee0200780c */ /* 0x000fe20003f05270 */
[----:B------:R-:W-:Y:S02]  /*6400*/  IMAD.MOV.U32 R2, RZ, RZ, 0x1 ;  /* 0x00000001ff027424 */ /* 0x000fe400078e00ff */
[----:B------:R-:W-:-:S10]  /*6410*/  IMAD.MOV.U32 R3, RZ, RZ, 0x3 ;  /* 0x00000003ff037424 */ /* 0x000fd400078e00ff */
[C-C-:B------:R-:W-:Y:S02]  /*6420*/  @P0 LOP3.LUT R4, R2.reuse, 0x2, R3.reuse, 0xef, !PT ;  /* 0x0000000202040812 */ /* 0x140fe400078eef03 */
[----:B------:R-:W-:Y:S01]  /*6430*/  @!P0 LOP3.LUT R4, R2, 0x2, R3, 0xee, !PT ;  /* 0x0000000202048812 */ /* 0x000fe200078eee03 */
[----:B------:R-:W-:Y:S06]  /*6440*/  BRA `(.L_x_138) ;  /* 0x0000000000f47947 */ /* 0x000fec0003800000 */
.L_x_244:
        /* <DEDUP_REMOVED lines=12> */
.L_x_254:
[----:B------:R-:W-:Y:S01]  /*6510*/  ISETP.NE.AND P0, PT, R2, 0xf2, PT ;  /* 0x000000f20200780c */ /* 0x000fe20003f05270 */
[----:B------:R-:W-:Y:S02]  /*6520*/  IMAD.MOV.U32 R2, RZ, RZ, 0x1 ;  /* 0x00000001ff027424 */ /* 0x000fe400078e00ff */
[----:B------:R-:W-:-:S10]  /*6530*/  IMAD.MOV.U32 R3, RZ, RZ, 0x3 ;  /* 0x00000003ff037424 */ /* 0x000fd400078e00ff */
[C-C-:B------:R-:W-:Y:S02]  /*6540*/  @P0 LOP3.LUT R4, R2.reuse, 0x2, R3.reuse, 0xf3, !PT ;  /* 0x0000000202040812 */ /* 0x140fe400078ef303 */
[----:B------:R-:W-:Y:S01]  /*6550*/  @!P0 LOP3.LUT R4, R2, 0x2, R3, 0xf2, !PT ;  /* 0x0000000202048812 */ /* 0x000fe200078ef203 */
[----:B------:R-:W-:Y:S06]  /*6560*/  BRA `(.L_x_138) ;  /* 0x0000000000ac7947 */ /* 0x000fec0003800000 */
.L_x_253:
        /* <DEDUP_REMOVED lines=8> */
.L_x_255:
[----:B------:R-:W-:Y:S01]  /*65f0*/  ISETP.NE.AND P0, PT, R2, 0xf6, PT ;  /* 0x000000f60200780c */ /* 0x000fe20003f05270 */
[----:B------:R-:W-:Y:S02]  /*6600*/  IMAD.MOV.U32 R2, RZ, RZ, 0x1 ;  /* 0x00000001ff027424 */ /* 0x000fe400078e00ff */
[----:B------:R-:W-:-:S10]  /*6610*/  IMAD.MOV.U32 R3, RZ, RZ, 0x3 ;  /* 0x00000003ff037424 */ /* 0x000fd400078e00ff */
[C-C-:B------:R-:W-:Y:S02]  /*6620*/  @P0 LOP3.LUT R4, R2.reuse, 0x2, R3.reuse, 0xf7, !PT ;  /* 0x0000000202040812 */ /* 0x140fe400078ef703 */
[----:B------:R-:W-:Y:S01]  /*6630*/  @!P0 LOP3.LUT R4, R2, 0x2, R3, 0xf6, !PT ;  /* 0x0000000202048812 */ /* 0x000fe200078ef603 */
[----:B------:R-:W-:Y:S06]  /*6640*/  BRA `(.L_x_138) ;  /* 0x0000000000747947 */ /* 0x000fec0003800000 */
.L_x_252:
        /* <DEDUP_REMOVED lines=10> */
.L_x_257:
[----:B------:R-:W-:Y:S01]  /*66f0*/  ISETP.NE.AND P0, PT, R2, 0xfa, PT ;  /* 0x000000fa0200780c */ /* 0x000fe20003f05270 */
[----:B------:R-:W-:Y:S02]  /*6700*/  IMAD.MOV.U32 R2, RZ, RZ, 0x1 ;  /* 0x00000001ff027424 */ /* 0x000fe400078e00ff */
[----:B------:R-:W-:-:S10]  /*6710*/  IMAD.MOV.U32 R3, RZ, RZ, 0x3 ;  /* 0x00000003ff037424 */ /* 0x000fd400078e00ff */
[C-C-:B------:R-:W-:Y:S02]  /*6720*/  @P0 LOP3.LUT R4, R2.reuse, 0x2, R3.reuse, 0xfb, !PT ;  /* 0x0000000202040812 */ /* 0x140fe400078efb03 */
[----:B------:R-:W-:Y:S01]  /*6730*/  @!P0 LOP3.LUT R4, R2, 0x2, R3, 0xfa, !PT ;  /* 0x0000000202048812 */ /* 0x000fe200078efa03 */
[----:B------:R-:W-:Y:S06]  /*6740*/  BRA `(.L_x_138) ;  /* 0x0000000000347947 */ /* 0x000fec0003800000 */
.L_x_256:
        /* <DEDUP_REMOVED lines=8> */
.L_x_258:
[----:B------:R-:W-:Y:S01]  /*67d0*/  ISETP.NE.AND P0, PT, R2, 0xfe, PT ;  /* 0x000000fe0200780c */ /* 0x000fe20003f05270 */
[----:B------:R-:W-:Y:S02]  /*67e0*/  IMAD.MOV.U32 R2, RZ, RZ, 0x1 ;  /* 0x00000001ff027424 */ /* 0x000fe400078e00ff */
[----:B------:R-:W-:-:S10]  /*67f0*/  IMAD.MOV.U32 R3, RZ, RZ, 0x3 ;  /* 0x00000003ff037424 */ /* 0x000fd400078e00ff */
[C-C-:B------:R-:W-:Y:S02]  /*6800*/  @P0 LOP3.LUT R4, R2.reuse, 0x2, R3.reuse, 0xff, !PT ;  /* 0x0000000202040812 */ /* 0x140fe400078eff03 */
[----:B------:R-:W-:-:S07]  /*6810*/  @!P0 LOP3.LUT R4, R2, 0x2, R3, 0xfe, !PT ;  /* 0x0000000202048812 */ /* 0x000fce00078efe03 */
.L_x_138:
[----:B------:R-:W-:-:S13]  /*6820*/  ISETP.NE.AND P0, PT, R4, UR4, PT ;  /* 0x0000000404007c0c */ /* 0x000fda000bf05270 */
[----:B------:R-:W-:Y:S05]  /*6830*/  @P0 BRA `(.L_x_259) ;  /* 0x0000000000100947 */ /* 0x000fea0003800000 */
[----:B------:R-:W-:-:S05]  /*6840*/  VIADD R0, R0, 0x1 ;  /* 0x0000000100007836 */ /* 0x000fca0000000000 */
[----:B------:R-:W-:-:S13]  /*6850*/  ISETP.NE.AND P0, PT, R0, 0x100, PT ;  /* 0x000001000000780c */ /* 0x000fda0003f05270 */
[----:B------:R-:W-:Y:S05]  /*6860*/  @P0 BRA `(.L_x_260) ;  /* 0xffffff9400f40947 */ /* 0x000fea000383ffff */
[----:B------:R-:W-:-:S07]  /*6870*/  IMAD.MOV.U32 R0, RZ, RZ, RZ ;  /* 0x000000ffff007224 */ /* 0x000fce00078e00ff */
.L_x_259:
[----:B------:R-:W0:Y:S02]  /*6880*/  LDC.64 R2, c[0x0][0x380] ;  /* 0x0000e000ff027b82 */ /* 0x000e240000000a00 */
[----:B0-----:R-:W-:Y:S01]  /*6890*/  STG.E desc[UR6][R2.64], R0 ;  /* 0x0000000002007986 */ /* 0x001fe2000c101906 */
[----:B------:R-:W-:Y:S05]  /*68a0*/  EXIT ;  /* 0x000000000000794d */ /* 0x000fea0003800000 */
.L_x_261:
[----:B------:R-:W-:-:S00]  /*68b0*/  BRA `(.L_x_261) ;  /* 0xfffffffc00fc7947 */ /* 0x000fc0000383ffff */
[----:B------:R-:W-:-:S00]  /*68c0*/  NOP ;  /* 0x0000000000007918 */ /* 0x000fc00000000000 */
        /* <DEDUP_REMOVED lines=11> */
.L_x_269:


//--------------------- .text._Z4setpPi           --------------------------
	.section	.text._Z4setpPi,"ax",@progbits
	.align	128
        .global         _Z4setpPi
        .type           _Z4setpPi,@function
        .size           _Z4setpPi,(.L_x_270 - _Z4setpPi)
        .other          _Z4setpPi,@"STO_CUDA_ENTRY STV_DEFAULT"
_Z4setpPi:
.text._Z4setpPi:
[----:B------:R-:W0:Y:S01]  /*0000*/  LDC R1, c[0x0][0x37c] ;  /* 0x0000df00ff017b82 */ /* 0x000e220000000800 */
[----:B------:R-:W-:Y:S01]  /*0010*/  UISETP.NE.AND UP0, UPT, UR4, 0x1, UPT ;  /* 0x000000010400788c */ /* 0x000fe2000bf05270 */
[----:B------:R-:W1:Y:S08]  /*0020*/  LDCU.64 UR6, c[0x0][0x358] ;  /* 0x00006b00ff0677ac */ /* 0x000e700008000a00 */
[----:B------:R-:W-:Y:S05]  /*0030*/  BRA.U UP0, `(.L_x_262) ;  /* 0x0000000100307547 */ /* 0x000fea000b800000 */
[----:B------:R-:W1:Y:S01]  /*0040*/  LDC.64 R2, c[0x0][0x380] ;  /* 0x0000e000ff027b82 */ /* 0x000e620000000a00 */
[----:B------:R-:W-:Y:S01]  /*0050*/  IMAD.MOV.U32 R11, RZ, RZ, 0xc ;  /* 0x0000000cff0b7424 */ /* 0x000fe200078e00ff */
[----:B------:R-:W-:Y:S01]  /*0060*/  MOV R0, 0x8 ;  /* 0x0000000800007802 */ /* 0x000fe20000000f00 */
[----:B------:R-:W2:Y:S01]  /*0070*/  LDCU.64 UR4, c[0x4][URZ] ;  /* 0x01000000ff0477ac */ /* 0x000ea20008000a00 */
[----:B------:R-:W-:-:S04]  /*0080*/  CS2R R6, SRZ ;  /* 0x0000000000067805 */ /* 0x000fc8000001ff00 */
[----:B------:R3:W4:Y:S01]  /*0090*/  LDC.64 R8, c[0x4][R0] ;  /* 0x0100000000087b82 */ /* 0x0007220000000a00 */
[----:B--2---:R-:W-:Y:S02]  /*00a0*/  IMAD.U32 R4, RZ, RZ, UR4 ;  /* 0x00000004ff047e24 */ /* 0x004fe4000f8e00ff */
[----:B------:R-:W-:Y:S01]  /*00b0*/  IMAD.U32 R5, RZ, RZ, UR5 ;  /* 0x00000005ff057e24 */ /* 0x000fe2000f8e00ff */
[----:B-1----:R3:W-:Y:S06]  /*00c0*/  STG.E desc[UR6][R2.64], R11 ;  /* 0x0000000b02007986 */ /* 0x0027ec000c101906 */
[----:B------:R-:W-:-:S07]  /*00d0*/  LEPC R20, `(.L_x_263) ;  /* 0x000000001014794e */ /* 0x000fce0000000000 */
[----:B0--34-:R-:W-:Y:S05]  /*00e0*/  CALL.ABS.NOINC R8 ;  /* 0x0000000008007343 */ /* 0x019fea0003c00000 */
.L_x_263:
[----:B------:R-:W-:Y:S05]  /*00f0*/  EXIT ;  /* 0x000000000000794d */ /* 0x000fea0003800000 */
.L_x_262:
[----:B------:R-:W-:-:S13]  /*0100*/  ISETP.NE.AND P0, PT, R0, 0x1, PT ;  /* 0x000000010000780c */ /* 0x000fda0003f05270 */
[----:B------:R-:W1:Y:S01]  /*0110*/  @!P0 LDC.64 R2, c[0x0][0x380] ;  /* 0x0000e000ff028b82 */ /* 0x000e620000000a00 */
[----:B------:R-:W-:-:S05]  /*0120*/  @!P0 IMAD.MOV.U32 R5, RZ, RZ, 0xe ;  /* 0x0000000eff058424 */ /* 0x000fca00078e00ff */
[----:B-1----:R1:W-:Y:S01]  /*0130*/  @!P0 STG.E desc[UR6][R2.64], R5 ;  /* 0x0000000502008986 */ /* 0x0023e2000c101906 */
[----:B------:R-:W-:Y:S05]  /*0140*/  @!P0 EXIT ;  /* 0x000000000000894d */ /* 0x000fea0003800000 */
[----:B------:R-:W-:-:S13]  /*0150*/  ISETP.NE.AND P0, PT, R0, 0x1, PT ;  /* 0x000000010000780c */ /* 0x000fda0003f05270 */
[----:B-1----:R-:W1:Y:S01]  /*0160*/  @!P0 LDC.64 R2, c[0x0][0x380] ;  /* 0x0000e000ff028b82 */ /* 0x002e620000000a00 */
        /* <DEDUP_REMOVED lines=29> */
[----:B------:R-:W-:Y:S05]  /*0340*/  @P0 EXIT ;  /* 0x000000000000094d */ /* 0x000fea0003800000 */
[----:B-1----:R-:W1:Y:S01]  /*0350*/  LDC.64 R2, c[0x0][0x380] ;  /* 0x0000e000ff027b82 */ /* 0x002e620000000a00 */
[----:B------:R-:W-:-:S05]  /*0360*/  IMAD.MOV.U32 R5, RZ, RZ, 0x26 ;  /* 0x00000026ff057424 */ /* 0x000fca00078e00ff */
[----:B-1----:R-:W-:Y:S01]  /*0370*/  STG.E desc[UR6][R2.64], R5 ;  /* 0x0000000502007986 */ /* 0x002fe2000c101906 */
[----:B------:R-:W-:Y:S05]  /*0380*/  EXIT ;  /* 0x000000000000794d */ /* 0x000fea0003800000 */
.L_x_264:
        /* <DEDUP_REMOVED lines=15> */
.L_x_270:


//--------------------- .text._Z11declarationPi   --------------------------
	.section	.text._Z11declarationPi,"ax",@progbits
	.align	128
        .global         _Z11declarationPi
        .type           _Z11declarationPi,@function
        .size           _Z11declarationPi,(.L_x_271 - _Z11declarationPi)
        .other          _Z11declarationPi,@"STO_CUDA_ENTRY STV_DEFAULT"
_Z11declarationPi:
.text._Z11declarationPi:
[----:B------:R-:W-:Y:S08]  /*0000*/  LDC R1, c[0x0][0x37c] ;  /* 0x0000df00ff017b82 */ /* 0x000ff00000000800 */
[----:B------:R-:W0:Y:S01]  /*0010*/  LDC.64 R2, c[0x0][0x380] ;  /* 0x0000e000ff027b82 */ /* 0x000e220000000a00 */
[----:B------:R-:W0:Y:S02]  /*0020*/  LDCU.64 UR4, c[0x0][0x358] ;  /* 0x00006b00ff0477ac */ /* 0x000e240008000a00 */
[----:B0-----:R-:W-:Y:S01]  /*0030*/  STG.E desc[UR4][R2.64], RZ ;  /* 0x000000ff02007986 */ /* 0x001fe2000c101904 */
[----:B------:R-:W-:Y:S05]  /*0040*/  EXIT ;  /* 0x000000000000794d */ /* 0x000fea0003800000 */
.L_x_265:
        /* <DEDUP_REMOVED lines=11> */
.L_x_271:


//--------------------- .text._Z10expressionPi    --------------------------
	.section	.text._Z10expressionPi,"ax",@progbits
	.align	128
        .global         _Z10expressionPi
        .type           _Z10expressionPi,@function
        .size           _Z10expressionPi,(.L_x_272 - _Z10expressionPi)
        .other          _Z10expressionPi,@"STO_CUDA_ENTRY STV_DEFAULT"
_Z10expressionPi:
.text._Z10expressionPi:
[----:B------:R-:W-:Y:S08]  /*0000*/  LDC R1, c[0x0][0x37c] ;  /* 0x0000df00ff017b82 */ /* 0x000ff00000000800 */
[----:B------:R-:W0:Y:S01]  /*0010*/  LDC.64 R2, c[0x0][0x380] ;  /* 0x0000e000ff027b82 */ /* 0x000e220000000a00 */
[----:B------:R-:W0:Y:S02]  /*0020*/  LDCU.64 UR4, c[0x0][0x358] ;  /* 0x00006b00ff0477ac */ /* 0x000e240008000a00 */
[----:B0-----:R-:W-:Y:S01]  /*0030*/  STG.E desc[UR4][R2.64], RZ ;  /* 0x000000ff02007986 */ /* 0x001fe2000c101904 */
[----:B------:R-:W-:Y:S05]  /*0040*/  EXIT ;  /* 0x000000000000794d */ /* 0x000fea0003800000 */
.L_x_266:
        /* <DEDUP_REMOVED lines=11> */
.L_x_272:


//--------------------- .text._Z15integer_literalPi --------------------------
	.section	.text._Z15integer_literalPi,"ax",@progbits
	.align	128
        .global         _Z15integer_literalPi
        .type           _Z15integer_literalPi,@function
        .size           _Z15integer_literalPi,(.L_x_273 - _Z15integer_literalPi)
        .other          _Z15integer_literalPi,@"STO_CUDA_ENTRY STV_DEFAULT"
_Z15integer_literalPi:
.text._Z15integer_literalPi:
[----:B------:R-:W-:Y:S08]  /*0000*/  LDC R1, c[0x0][0x37c] ;  /* 0x0000df00ff017b82 */ /* 0x000ff00000000800 */
[----:B------:R-:W0:Y:S01]  /*0010*/  LDC.64 R2, c[0x0][0x380] ;  /* 0x0000e000ff027b82 */ /* 0x000e220000000a00 */
[----:B------:R-:W0:Y:S02]  /*0020*/  LDCU.64 UR4, c[0x0][0x358] ;  /* 0x00006b00ff0477ac */ /* 0x000e240008000a00 */
[----:B0-----:R-:W-:Y:S01]  /*0030*/  STG.E desc[UR4][R2.64], RZ ;  /* 0x000000ff02007986 */ /* 0x001fe2000c101904 */
[----:B------:R-:W-:Y:S05]  /*0040*/  EXIT ;  /* 0x000000000000794d */ /* 0x000fea0003800000 */
.L_x_267:
        /* <DEDUP_REMOVED lines=11> */
.L_x_273:


//--------------------- .text._Z14floating_pointPi --------------------------
	.section	.text._Z14floating_pointPi,"ax",@progbits
	.align	128
        .global         _Z14floating_pointPi
        .type           _Z14floating_pointPi,@function
        .size           _Z14floating_pointPi,(.L_x_274 - _Z14floating_pointPi)
        .other          _Z14floating_pointPi,@"STO_CUDA_ENTRY STV_DEFAULT"
_Z14floating_pointPi:
.text._Z14floating_pointPi:
[----:B------:R-:W-:Y:S08]  /*0000*/  LDC R1, c[0x0][0x37c] ;  /* 0x0000df00ff017b82 */ /* 0x000ff00000000800 */
[----:B------:R-:W0:Y:S01]  /*0010*/  LDC.64 R2, c[0x0][0x380] ;  /* 0x0000e000ff027b82 */ /* 0x000e220000000a00 */
[----:B------:R-:W0:Y:S02]  /*0020*/  LDCU.64 UR4, c[0x0][0x358] ;  /* 0x00006b00ff0477ac */ /* 0x000e240008000a00 */
[----:B0-----:R-:W-:Y:S01]  /*0030*/  STG.E desc[UR4][R2.64], RZ ;  /* 0x000000ff02007986 */ /* 0x001fe2000c101904 */
[----:B------:R-:W-:Y:S05]  /*0040*/  EXIT ;  /* 0x000000000000794d */ /* 0x000fea0003800000 */
.L_x_268:
        /* <DEDUP_REMOVED lines=11> */
.L_x_274:


//--------------------- .nv.global.init           --------------------------
	.section	.nv.global.init,"aw",@progbits
.nv.global.init:
	.type		$str,@object
	.size		$str,(.L_0 - $str)
$str:
        /*0000*/ 	.byte	0x72, 0x65, 0x74, 0x75, 0x72, 0x6e, 0x20, 0x3f, 0x3f, 0x3f, 0x0a, 0x00
.L_0:


//--------------------- .nv.shared.reserved.0     --------------------------
	.section	.nv.shared.reserved.0,"aw",@nobits
	.weak		__nv_reservedSMEM_offset_0_alias
	.size		__nv_reservedSMEM_offset_0_alias, 0, 64
	.other		__nv_reservedSMEM_offset_0_alias,@"STO_CUDA_RESERVED_SHARED STV_DEFAULT"
__nv_reservedSMEM_offset_0_alias:
	.zero		0
	.zero		64


//--------------------- .nv.constant0._Z4lop3Pi   --------------------------
	.section	.nv.constant0._Z4lop3Pi,"a",@progbits
	.sectionflags	@""
	.align	4
.nv.constant0._Z4lop3Pi:
	.zero		904


//--------------------- .nv.constant0._Z4setpPi   --------------------------
	.section	.nv.constant0._Z4setpPi,"a",@progbits
	.sectionflags	@""
	.align	4
.nv.constant0._Z4setpPi:
	.zero		904


//--------------------- .nv.constant0._Z11declarationPi --------------------------
	.section	.nv.constant0._Z11declarationPi,"a",@progbits
	.sectionflags	@""
	.align	4
.nv.constant0._Z11declarationPi:
	.zero		904


//--------------------- .nv.constant0._Z10expressionPi --------------------------
	.section	.nv.constant0._Z10expressionPi,"a",@progbits
	.sectionflags	@""
	.align	4
.nv.constant0._Z10expressionPi:
	.zero		904


//--------------------- .nv.constant0._Z15integer_literalPi --------------------------
	.section	.nv.constant0._Z15integer_literalPi,"a",@progbits
	.sectionflags	@""
	.align	4
.nv.constant0._Z15integer_literalPi:
	.zero		904


//--------------------- .nv.constant0._Z14floating_pointPi --------------------------
	.section	.nv.constant0._Z14floating_pointPi,"a",@progbits
	.sectionflags	@""
	.align	4
.nv.constant0._Z14floating_pointPi:
	.zero		904


//--------------------- SYMBOLS --------------------------

	.type		.nv.reservedSmem.offset0,@object
	.size		.nv.reservedSmem.offset0,0x4
	.type		vprintf,@function
